	.target	sm_100a

	.elftype	@"ET_EXEC"


//--------------------- .note.nv.tkinfo           --------------------------
	.section	.note.nv.tkinfo,"",@"SHT_NOTE"
	.sectionflags	@"SHF_NOTE_NV_TKINFO"
	.tkinfo
        /*0018*/ 	.word	0x00000002
        /*0030*/ 	.string	""
        /*0030*/ 	.string	"ptxas"
        /*0030*/ 	.string	"Cuda compilation tools, release 13.0, V13.0.88"
        /*0030*/ 	.string	"Build cuda_13.0.r13.0/compiler.36424714_0"
        /*0030*/ 	.string	"-arch sm_100a -m 64 "



//--------------------- .note.nv.cuinfo           --------------------------
	.section	.note.nv.cuinfo,"",@"SHT_NOTE"
	.sectionflags	@"SHF_NOTE_NV_CUINFO"
        /*0018*/ 	.short	0x0002
        /*001a*/ 	.short	0x0064
        /*001c*/ 	.short	0x0082
	.zero		2


//--------------------- .nv.info                  --------------------------
	.section	.nv.info,"",@"SHT_CUDA_INFO"
	.align	4


	//----- nvinfo : EIATTR_REGCOUNT
	.align		4
        /*0000*/ 	.byte	0x04, 0x2f
        /*0002*/ 	.short	(.L_19 - .L_18)
	.align		4
.L_18:
        /*0004*/ 	.word	index@(_ZN7cutlass13device_kernelINS_4gemm6kernel13GemmUniversalIN4cute5tupleIJiiiiEEENS1_10collective13CollectiveMmaINS1_35MainloopSm100TmaUmmaWarpSpecializedILi13ELi2ELi4ENS5_IJNS4_1CILi8EEENSA_ILi1EEESC_EEEEENS5_IJNSA_ILi64EEESF_NSA_ILi128EEEEEEaNS5_IJlSC_lEEEaSI_NS4_8TiledMMAINS4_8MMA_AtomIJNS4_15SM100_MMA_S8_SSIaaiLi64ELi64ELNS4_4UMMA5MajorE0ELSN_0ELNSM_8SaturateE0EEEEEENS4_6LayoutINS5_IJSC_SC_SC_EEENS5_IJNSA_ILi0EEEST_ST_EEEEENS5_IJNS4_10UnderscoreESW_SW_EEEEENS4_13SM90_TMA_LOADENS4_14ComposedLayoutINS4_7SwizzleILi3ELi4ELi3EEENS4_18smem_ptr_flag_bitsILi8EEENSR_INS5_IJSB_SG_EEENS5_IJSG_SC_EEEEEEEvNS4_8identityENS4_23SM90_TMA_LOAD_MULTICASTES18_vS19_EENS_8epilogue10collective18CollectiveEpilogueINS1C_23Sm100TmaWarpSpecializedILi1ELi1ELi32ELb0ELb0EEEJSH_NS5_IJNSR_ISF_SC_EES1H_EEEaSI_aSI_NS1C_6fusion15FusionCallbacksIS1G_NS1J_17LinearCombinationIaiaiLNS_15FloatRoundStyleE2EEESH_S1I_JEEENS4_5SM1004TMEM4LOAD26SM100_TMEM_LOAD_16dp32b32xESZ_NS10_INS11_ILi2ELi4ELi3EEES14_NSR_INS5_IJSB_SF_EEENS5_IJSF_SC_EEEEEEENS4_39AutoVectorizingCopyWithAssumedAlignmentILi128EEENS4_14SM90_TMA_STOREES1X_S1Z_S1Z_EEEvvEEEEvNT_6ParamsE)
        /*0008*/ 	.word	0x00000059


	//----- nvinfo : EIATTR_FRAME_SIZE
	.align		4
.L_19:
        /*000c*/ 	.byte	0x04, 0x11
        /*000e*/ 	.short	(.L_21 - .L_20)
	.align		4
.L_20:
        /*0010*/ 	.word	index@($__internal_2_$__cuda_sm10x_tcgen05_guardrail_trap_unallocated_columns_being_dealloced)
        /*0014*/ 	.word	0x00000000


	//----- nvinfo : EIATTR_FRAME_SIZE
	.align		4
.L_21:
        /*0018*/ 	.byte	0x04, 0x11
        /*001a*/ 	.short	(.L_23 - .L_22)
	.align		4
.L_22:
        /*001c*/ 	.word	index@($__internal_1_$__cuda_sm10x_tcgen05_guardrail_trap_phase_invalid_during_alloc)
        /*0020*/ 	.word	0x00000000


	//----- nvinfo : EIATTR_FRAME_SIZE
	.align		4
.L_23:
        /*0024*/ 	.byte	0x04, 0x11
        /*0026*/ 	.short	(.L_25 - .L_24)
	.align		4
.L_24:
        /*0028*/ 	.word	index@($__internal_0_$__cuda_sm10x_tcgen05_guardrail_trap_col_being_dealloced_not_returned_by_alloc)
        /*002c*/ 	.word	0x00000000


	//----- nvinfo : EIATTR_FRAME_SIZE
	.align		4
.L_25:
        /*0030*/ 	.byte	0x04, 0x11
        /*0032*/ 	.short	(.L_27 - .L_26)
	.align		4
.L_26:
        /*0034*/ 	.word	index@(_ZN7cutlass13device_kernelINS_4gemm6kernel13GemmUniversalIN4cute5tupleIJiiiiEEENS1_10collective13CollectiveMmaINS1_35MainloopSm100TmaUmmaWarpSpecializedILi13ELi2ELi4ENS5_IJNS4_1CILi8EEENSA_ILi1EEESC_EEEEENS5_IJNSA_ILi64EEESF_NSA_ILi128EEEEEEaNS5_IJlSC_lEEEaSI_NS4_8TiledMMAINS4_8MMA_AtomIJNS4_15SM100_MMA_S8_SSIaaiLi64ELi64ELNS4_4UMMA5MajorE0ELSN_0ELNSM_8SaturateE0EEEEEENS4_6LayoutINS5_IJSC_SC_SC_EEENS5_IJNSA_ILi0EEEST_ST_EEEEENS5_IJNS4_10UnderscoreESW_SW_EEEEENS4_13SM90_TMA_LOADENS4_14ComposedLayoutINS4_7SwizzleILi3ELi4ELi3EEENS4_18smem_ptr_flag_bitsILi8EEENSR_INS5_IJSB_SG_EEENS5_IJSG_SC_EEEEEEEvNS4_8identityENS4_23SM90_TMA_LOAD_MULTICASTES18_vS19_EENS_8epilogue10collective18CollectiveEpilogueINS1C_23Sm100TmaWarpSpecializedILi1ELi1ELi32ELb0ELb0EEEJSH_NS5_IJNSR_ISF_SC_EES1H_EEEaSI_aSI_NS1C_6fusion15FusionCallbacksIS1G_NS1J_17LinearCombinationIaiaiLNS_15FloatRoundStyleE2EEESH_S1I_JEEENS4_5SM1004TMEM4LOAD26SM100_TMEM_LOAD_16dp32b32xESZ_NS10_INS11_ILi2ELi4ELi3EEES14_NSR_INS5_IJSB_SF_EEENS5_IJSF_SC_EEEEEEENS4_39AutoVectorizingCopyWithAssumedAlignmentILi128EEENS4_14SM90_TMA_STOREES1X_S1Z_S1Z_EEEvvEEEEvNT_6ParamsE)
        /*0038*/ 	.word	0x00000000


	//----- nvinfo : EIATTR_MIN_STACK_SIZE
	.align		4
.L_27:
        /*003c*/ 	.byte	0x04, 0x12
        /*003e*/ 	.short	(.L_29 - .L_28)
	.align		4
.L_28:
        /*0040*/ 	.word	index@(_ZN7cutlass13device_kernelINS_4gemm6kernel13GemmUniversalIN4cute5tupleIJiiiiEEENS1_10collective13CollectiveMmaINS1_35MainloopSm100TmaUmmaWarpSpecializedILi13ELi2ELi4ENS5_IJNS4_1CILi8EEENSA_ILi1EEESC_EEEEENS5_IJNSA_ILi64EEESF_NSA_ILi128EEEEEEaNS5_IJlSC_lEEEaSI_NS4_8TiledMMAINS4_8MMA_AtomIJNS4_15SM100_MMA_S8_SSIaaiLi64ELi64ELNS4_4UMMA5MajorE0ELSN_0ELNSM_8SaturateE0EEEEEENS4_6LayoutINS5_IJSC_SC_SC_EEENS5_IJNSA_ILi0EEEST_ST_EEEEENS5_IJNS4_10UnderscoreESW_SW_EEEEENS4_13SM90_TMA_LOADENS4_14ComposedLayoutINS4_7SwizzleILi3ELi4ELi3EEENS4_18smem_ptr_flag_bitsILi8EEENSR_INS5_IJSB_SG_EEENS5_IJSG_SC_EEEEEEEvNS4_8identityENS4_23SM90_TMA_LOAD_MULTICASTES18_vS19_EENS_8epilogue10collective18CollectiveEpilogueINS1C_23Sm100TmaWarpSpecializedILi1ELi1ELi32ELb0ELb0EEEJSH_NS5_IJNSR_ISF_SC_EES1H_EEEaSI_aSI_NS1C_6fusion15FusionCallbacksIS1G_NS1J_17LinearCombinationIaiaiLNS_15FloatRoundStyleE2EEESH_S1I_JEEENS4_5SM1004TMEM4LOAD26SM100_TMEM_LOAD_16dp32b32xESZ_NS10_INS11_ILi2ELi4ELi3EEES14_NSR_INS5_IJSB_SF_EEENS5_IJSF_SC_EEEEEEENS4_39AutoVectorizingCopyWithAssumedAlignmentILi128EEENS4_14SM90_TMA_STOREES1X_S1Z_S1Z_EEEvvEEEEvNT_6ParamsE)
        /*0044*/ 	.word	0x00000000
.L_29:


//--------------------- .nv.compat                --------------------------
	.section	.nv.compat,"",@"SHT_CUDA_COMPAT_INFO"
	.align	4
        /*0000*/ 	.byte	0x02, 0x09, 0x01, 0x00, 0x02, 0x02, 0x03, 0x00, 0x02, 0x05, 0x06, 0x00, 0x03, 0x07, 0x01, 0x01
        /*0010*/ 	.byte	0x02, 0x03, 0x01, 0x00, 0x02, 0x06, 0x01, 0x00, 0x04, 0x0b, 0x08, 0x00, 0x01, 0x00, 0x00, 0x00
        /*0020*/ 	.byte	0x00, 0x00, 0x00, 0x00


//--------------------- .nv.info._ZN7cutlass13device_kernelINS_4gemm6kernel13GemmUniversalIN4cute5tupleIJiiiiEEENS1_10collective13CollectiveMmaINS1_35MainloopSm100TmaUmmaWarpSpecializedILi13ELi2ELi4ENS5_IJNS4_1CILi8EEENSA_ILi1EEESC_EEEEENS5_IJNSA_ILi64EEESF_NSA_ILi128EEEEEEaNS5_IJlSC_lEEEaSI_NS4_8TiledMMAINS4_8MMA_AtomIJNS4_15SM100_MMA_S8_SSIaaiLi64ELi64ELNS4_4UMMA5MajorE0ELSN_0ELNSM_8SaturateE0EEEEEENS4_6LayoutINS5_IJSC_SC_SC_EEENS5_IJNSA_ILi0EEEST_ST_EEEEENS5_IJNS4_10UnderscoreESW_SW_EEEEENS4_13SM90_TMA_LOADENS4_14ComposedLayoutINS4_7SwizzleILi3ELi4ELi3EEENS4_18smem_ptr_flag_bitsILi8EEENSR_INS5_IJSB_SG_EEENS5_IJSG_SC_EEEEEEEvNS4_8identityENS4_23SM90_TMA_LOAD_MULTICASTES18_vS19_EENS_8epilogue10collective18CollectiveEpilogueINS1C_23Sm100TmaWarpSpecializedILi1ELi1ELi32ELb0ELb0EEEJSH_NS5_IJNSR_ISF_SC_EES1H_EEEaSI_aSI_NS1C_6fusion15FusionCallbacksIS1G_NS1J_17LinearCombinationIaiaiLNS_15FloatRoundStyleE2EEESH_S1I_JEEENS4_5SM1004TMEM4LOAD26SM100_TMEM_LOAD_16dp32b32xESZ_NS10_INS11_ILi2ELi4ELi3EEES14_NSR_INS5_IJSB_SF_EEENS5_IJSF_SC_EEEEEEENS4_39AutoVectorizingCopyWithAssumedAlignmentILi128EEENS4_14SM90_TMA_STOREES1X_S1Z_S1Z_EEEvvEEEEvNT_6ParamsE --------------------------
	.section	.nv.info._ZN7cutlass13device_kernelINS_4gemm6kernel13GemmUniversalIN4cute5tupleIJiiiiEEENS1_10collective13CollectiveMmaINS1_35MainloopSm100TmaUmmaWarpSpecializedILi13ELi2ELi4ENS5_IJNS4_1CILi8EEENSA_ILi1EEESC_EEEEENS5_IJNSA_ILi64EEESF_NSA_ILi128EEEEEEaNS5_IJlSC_lEEEaSI_NS4_8TiledMMAINS4_8MMA_AtomIJNS4_15SM100_MMA_S8_SSIaaiLi64ELi64ELNS4_4UMMA5MajorE0ELSN_0ELNSM_8SaturateE0EEEEEENS4_6LayoutINS5_IJSC_SC_SC_EEENS5_IJNSA_ILi0EEEST_ST_EEEEENS5_IJNS4_10UnderscoreESW_SW_EEEEENS4_13SM90_TMA_LOADENS4_14ComposedLayoutINS4_7SwizzleILi3ELi4ELi3EEENS4_18smem_ptr_flag_bitsILi8EEENSR_INS5_IJSB_SG_EEENS5_IJSG_SC_EEEEEEEvNS4_8identityENS4_23SM90_TMA_LOAD_MULTICASTES18_vS19_EENS_8epilogue10collective18CollectiveEpilogueINS1C_23Sm100TmaWarpSpecializedILi1ELi1ELi32ELb0ELb0EEEJSH_NS5_IJNSR_ISF_SC_EES1H_EEEaSI_aSI_NS1C_6fusion15FusionCallbacksIS1G_NS1J_17LinearCombinationIaiaiLNS_15FloatRoundStyleE2EEESH_S1I_JEEENS4_5SM1004TMEM4LOAD26SM100_TMEM_LOAD_16dp32b32xESZ_NS10_INS11_ILi2ELi4ELi3EEES14_NSR_INS5_IJSB_SF_EEENS5_IJSF_SC_EEEEEEENS4_39AutoVectorizingCopyWithAssumedAlignmentILi128EEENS4_14SM90_TMA_STOREES1X_S1Z_S1Z_EEEvvEEEEvNT_6ParamsE,"",@"SHT_CUDA_INFO"
	.sectionflags	@""
	.align	4


	//----- nvinfo : EIATTR_CUDA_API_VERSION
	.align		4
        /*0000*/ 	.byte	0x04, 0x37
        /*0002*/ 	.short	(.L_31 - .L_30)
.L_30:
        /*0004*/ 	.word	0x00000082


	//----- nvinfo : EIATTR_KPARAM_INFO
	.align		4
.L_31:
        /*0008*/ 	.byte	0x04, 0x17
        /*000a*/ 	.short	(.L_33 - .L_32)
.L_32:
        /*000c*/ 	.word	0x00000000
        /*0010*/ 	.short	0x0000
        /*0012*/ 	.short	0x0000
        /*0014*/ 	.byte	0x00, 0xf0, 0x01, 0x20


	//----- nvinfo : EIATTR_AT_ENTRY_FRAGMENTS
	.align		4
.L_33:
        /*0018*/ 	.byte	0x04, 0x4f
        /*001a*/ 	.short	(.L_35 - .L_34)


	//   ....[0]....
.L_34:
        /*001c*/ 	.word	0x00000006


	//----- nvinfo : EIATTR_RESERVED_SMEM_USED
	.align		4
.L_35:
        /*0020*/ 	.byte	0x01, 0x41
	.zero		2


	//----- nvinfo : EIATTR_SPARSE_MMA_MASK
	.align		4
        /*0024*/ 	.byte	0x03, 0x50
        /*0026*/ 	.short	0x0000


	//----- nvinfo : EIATTR_TCGEN05_1CTA_USED
	.align		4
        /*0028*/ 	.byte	0x01, 0x51
	.zero		2


	//----- nvinfo : EIATTR_MAXREG_COUNT
	.align		4
        /*002c*/ 	.byte	0x03, 0x1b
        /*002e*/ 	.short	0x00ff


	//----- nvinfo : EIATTR_NUM_BARRIERS
	.align		4
        /*0030*/ 	.byte	0x02, 0x4c
        /*0032*/ 	.byte	0x07
	.zero		1


	//----- nvinfo : EIATTR_EXTERNS
	.align		4
        /*0034*/ 	.byte	0x04, 0x0f
        /*0036*/ 	.short	(.L_37 - .L_36)


	//   ....[0]....
	.align		4
.L_36:
        /*0038*/ 	.word	index@(__assertfail)


	//----- nvinfo : EIATTR_MERCURY_ISA_VERSION
	.align		4
.L_37:
        /*003c*/ 	.byte	0x03, 0x5f
        /*003e*/ 	.short	0x0101


	//----- nvinfo : EIATTR_INT_WARP_WIDE_INSTR_OFFSETS
	.align		4
        /*0040*/ 	.byte	0x04, 0x31
        /*0042*/ 	.short	(.L_39 - .L_38)


	//   ....[0]....
.L_38:
        /*0044*/ 	.word	0x000043a0


	//   ....[1]....
        /*0048*/ 	.word	0x000043d0


	//   ....[2]....
        /*004c*/ 	.word	0x000043f0


	//   ....[3]....
        /*0050*/ 	.word	0x00004fd0


	//   ....[4]....
        /*0054*/ 	.word	0x00005080


	//----- nvinfo : EIATTR_COOP_GROUP_MASK_REGIDS
	.align		4
.L_39:
        /*0058*/ 	.byte	0x04, 0x29
        /*005a*/ 	.short	(.L_41 - .L_40)


	//   ....[0]....
.L_40:
        /*005c*/ 	.word	0xffffffff


	//   ....[1]....
        /*0060*/ 	.word	0xffffffff


	//   ....[2]....
        /*0064*/ 	.word	0xffffffff


	//   ....[3]....
        /*0068*/ 	.word	0xffffffff


	//   ....[4]....
        /*006c*/ 	.word	0xffffffff


	//   ....[5]....
        /*0070*/ 	.word	0xffffffff


	//   ....[6]....
        /*0074*/ 	.word	0xffffffff


	//   ....[7]....
        /*0078*/ 	.word	0xffffffff


	//   ....[8]....
        /*007c*/ 	.word	0xffffffff


	//   ....[9]....
        /*0080*/ 	.word	0xffffffff


	//   ....[10]....
        /*0084*/ 	.word	0xffffffff


	//   ....[11]....
        /*0088*/ 	.word	0xffffffff


	//   ....[12]....
        /*008c*/ 	.word	0xffffffff


	//   ....[13]....
        /*0090*/ 	.word	0xffffffff


	//----- nvinfo : EIATTR_COOP_GROUP_INSTR_OFFSETS
	.align		4
.L_41:
        /*0094*/ 	.byte	0x04, 0x28
        /*0096*/ 	.short	(.L_43 - .L_42)


	//   ....[0]....
.L_42:
        /*0098*/ 	.word	0x00000080


	//   ....[1]....
        /*009c*/ 	.word	0x000004e0


	//   ....[2]....
        /*00a0*/ 	.word	0x000007c0


	//   ....[3]....
        /*00a4*/ 	.word	0x00000900


	//   ....[4]....
        /*00a8*/ 	.word	0x00000a00


	//   ....[5]....
        /*00ac*/ 	.word	0x00000b70


	//   ....[6]....
        /*00b0*/ 	.word	0x00000d10


	//   ....[7]....
        /*00b4*/ 	.word	0x00000ed0


	//   ....[8]....
        /*00b8*/ 	.word	0x000021e0


	//   ....[9]....
        /*00bc*/ 	.word	0x00003590


	//   ....[10]....
        /*00c0*/ 	.word	0x000037a0


	//   ....[11]....
        /*00c4*/ 	.word	0x000037d0


	//   ....[12]....
        /*00c8*/ 	.word	0x00004280


	//   ....[13]....
        /*00cc*/ 	.word	0x000044b0


	//----- nvinfo : EIATTR_VRC_CTA_INIT_COUNT
	.align		4
.L_43:
        /*00d0*/ 	.byte	0x02, 0x4a
        /*00d2*/ 	.byte	0x80
	.zero		1


	//----- nvinfo : EIATTR_SYSCALL_OFFSETS
	.align		4
        /*00d4*/ 	.byte	0x04, 0x46
        /*00d6*/ 	.short	(.L_45 - .L_44)


	//   ....[0]....
.L_44:
        /*00d8*/ 	.word	0x00005be0


	//   ....[1]....
        /*00dc*/ 	.word	0x00005d20


	//   ....[2]....
        /*00e0*/ 	.word	0x000064a0


	//----- nvinfo : EIATTR_MBARRIER_INSTR_OFFSETS
	.align		4
.L_45:
        /*00e4*/ 	.byte	0x04, 0x39
        /*00e6*/ 	.short	(.L_47 - .L_46)


	//   ....[0]....
.L_46:
        /*00e8*/ 	.word	0x00000600
        /*00ec*/ 	.word	0x000000ff
        /*00f0*/ 	.word	0x00000000
        /*00f4*/ 	.short	0x0100
        /*00f6*/ 	.byte	0x04
	.zero		1


	//   ....[1]....
        /*00f8*/ 	.word	0x00000610
        /*00fc*/ 	.word	0x000000ff
        /*0100*/ 	.word	0x00000068
        /*0104*/ 	.short	0x0100
        /*0106*/ 	.byte	0x04
	.zero		1


	//   ....[2]....
        /*0108*/ 	.word	0x00000620
        /*010c*/ 	.word	0x000000ff
        /*0110*/ 	.word	0x00000008
        /*0114*/ 	.short	0x0100
        /*0116*/ 	.byte	0x04
	.zero		1


	//   ....[3]....
        /*0118*/ 	.word	0x00000630
        /*011c*/ 	.word	0x000000ff
        /*0120*/ 	.word	0x00000070
        /*0124*/ 	.short	0x0100
        /*0126*/ 	.byte	0x04
	.zero		1


	//   ....[4]....
        /*0128*/ 	.word	0x00000640
        /*012c*/ 	.word	0x000000ff
        /*0130*/ 	.word	0x00000010
        /*0134*/ 	.short	0x0100
        /*0136*/ 	.byte	0x04
	.zero		1


	//   ....[5]....
        /*0138*/ 	.word	0x00000650
        /*013c*/ 	.word	0x000000ff
        /*0140*/ 	.word	0x00000078
        /*0144*/ 	.short	0x0100
        /*0146*/ 	.byte	0x04
	.zero		1


	//   ....[6]....
        /*0148*/ 	.word	0x00000660
        /*014c*/ 	.word	0x000000ff
        /*0150*/ 	.word	0x00000018
        /*0154*/ 	.short	0x0100
        /*0156*/ 	.byte	0x04
	.zero		1


	//   ....[7]....
        /*0158*/ 	.word	0x00000670
        /*015c*/ 	.word	0x000000ff
        /*0160*/ 	.word	0x00000080
        /*0164*/ 	.short	0x0100
        /*0166*/ 	.byte	0x04
	.zero		1


	//   ....[8]....
        /*0168*/ 	.word	0x00000680
        /*016c*/ 	.word	0x000000ff
        /*0170*/ 	.word	0x00000020
        /*0174*/ 	.short	0x0100
        /*0176*/ 	.byte	0x04
	.zero		1


	//   ....[9]....
        /*0178*/ 	.word	0x00000690
        /*017c*/ 	.word	0x000000ff
        /*0180*/ 	.word	0x00000088
        /*0184*/ 	.short	0x0100
        /*0186*/ 	.byte	0x04
	.zero		1


	//   ....[10]....
        /*0188*/ 	.word	0x000006a0
        /*018c*/ 	.word	0x000000ff
        /*0190*/ 	.word	0x00000028
        /*0194*/ 	.short	0x0100
        /*0196*/ 	.byte	0x04
	.zero		1


	//   ....[11]....
        /*0198*/ 	.word	0x000006b0
        /*019c*/ 	.word	0x000000ff
        /*01a0*/ 	.word	0x00000090
        /*01a4*/ 	.short	0x0100
        /*01a6*/ 	.byte	0x04
	.zero		1


	//   ....[12]....
        /*01a8*/ 	.word	0x000006c0
        /*01ac*/ 	.word	0x000000ff
        /*01b0*/ 	.word	0x00000030
        /*01b4*/ 	.short	0x0100
        /*01b6*/ 	.byte	0x04
	.zero		1


	//   ....[13]....
        /*01b8*/ 	.word	0x000006d0
        /*01bc*/ 	.word	0x000000ff
        /*01c0*/ 	.word	0x00000098
        /*01c4*/ 	.short	0x0100
        /*01c6*/ 	.byte	0x04
	.zero		1


	//   ....[14]....
        /*01c8*/ 	.word	0x000006e0
        /*01cc*/ 	.word	0x000000ff
        /*01d0*/ 	.word	0x00000038
        /*01d4*/ 	.short	0x0100
        /*01d6*/ 	.byte	0x04
	.zero		1


	//   ....[15]....
        /*01d8*/ 	.word	0x000006f0
        /*01dc*/ 	.word	0x000000ff
        /*01e0*/ 	.word	0x000000a0
        /*01e4*/ 	.short	0x0100
        /*01e6*/ 	.byte	0x04
	.zero		1


	//   ....[16]....
        /*01e8*/ 	.word	0x00000700
        /*01ec*/ 	.word	0x000000ff
        /*01f0*/ 	.word	0x00000040
        /*01f4*/ 	.short	0x0100
        /*01f6*/ 	.byte	0x04
	.zero		1


	//   ....[17]....
        /*01f8*/ 	.word	0x00000710
        /*01fc*/ 	.word	0x000000ff
        /*0200*/ 	.word	0x000000a8
        /*0204*/ 	.short	0x0100
        /*0206*/ 	.byte	0x04
	.zero		1


	//   ....[18]....
        /*0208*/ 	.word	0x00000720
        /*020c*/ 	.word	0x000000ff
        /*0210*/ 	.word	0x00000048
        /*0214*/ 	.short	0x0100
        /*0216*/ 	.byte	0x04
	.zero		1


	//   ....[19]....
        /*0218*/ 	.word	0x00000730
        /*021c*/ 	.word	0x000000ff
        /*0220*/ 	.word	0x000000b0
        /*0224*/ 	.short	0x0100
        /*0226*/ 	.byte	0x04
	.zero		1


	//   ....[20]....
        /*0228*/ 	.word	0x00000740
        /*022c*/ 	.word	0x000000ff
        /*0230*/ 	.word	0x00000050
        /*0234*/ 	.short	0x0100
        /*0236*/ 	.byte	0x04
	.zero		1


	//   ....[21]....
        /*0238*/ 	.word	0x00000750
        /*023c*/ 	.word	0x000000ff
        /*0240*/ 	.word	0x000000b8
        /*0244*/ 	.short	0x0100
        /*0246*/ 	.byte	0x04
	.zero		1


	//   ....[22]....
        /*0248*/ 	.word	0x00000760
        /*024c*/ 	.word	0x000000ff
        /*0250*/ 	.word	0x00000058
        /*0254*/ 	.short	0x0100
        /*0256*/ 	.byte	0x04
	.zero		1


	//   ....[23]....
        /*0258*/ 	.word	0x00000770
        /*025c*/ 	.word	0x000000ff
        /*0260*/ 	.word	0x000000c0
        /*0264*/ 	.short	0x0100
        /*0266*/ 	.byte	0x04
	.zero		1


	//   ....[24]....
        /*0268*/ 	.word	0x00000780
        /*026c*/ 	.word	0x000000ff
        /*0270*/ 	.word	0x00000060
        /*0274*/ 	.short	0x0100
        /*0276*/ 	.byte	0x04
	.zero		1


	//   ....[25]....
        /*0278*/ 	.word	0x00000790
        /*027c*/ 	.word	0x000000ff
        /*0280*/ 	.word	0x000000c8
        /*0284*/ 	.short	0x0100
        /*0286*/ 	.byte	0x04
	.zero		1


	//   ....[26]....
        /*0288*/ 	.word	0x000008d0
        /*028c*/ 	.word	0x000000ff
        /*0290*/ 	.word	0x000000d0
        /*0294*/ 	.short	0x0100
        /*0296*/ 	.byte	0x04
	.zero		1


	//   ....[27]....
        /*0298*/ 	.word	0x000008e0
        /*029c*/ 	.word	0x000000ff
        /*02a0*/ 	.word	0x000000d8
        /*02a4*/ 	.short	0x0100
        /*02a6*/ 	.byte	0x04
	.zero		1


	//   ....[28]....
        /*02a8*/ 	.word	0x000009d0
        /*02ac*/ 	.word	0x000000ff
        /*02b0*/ 	.word	0x000000e0
        /*02b4*/ 	.short	0x0100
        /*02b6*/ 	.byte	0x06
	.zero		1


	//   ....[29]....
        /*02b8*/ 	.word	0x000009e0
        /*02bc*/ 	.word	0x000000ff
        /*02c0*/ 	.word	0x000000e8
        /*02c4*/ 	.short	0x0100
        /*02c6*/ 	.byte	0x06
	.zero		1


	//   ....[30]....
        /*02c8*/ 	.word	0x00000b20
        /*02cc*/ 	.word	0x000000ff
        /*02d0*/ 	.word	0x000000f0
        /*02d4*/ 	.short	0x0100
        /*02d6*/ 	.byte	0x06
	.zero		1


	//   ....[31]....
        /*02d8*/ 	.word	0x00000b30
        /*02dc*/ 	.word	0x000000ff
        /*02e0*/ 	.word	0x00000100
        /*02e4*/ 	.short	0x0100
        /*02e6*/ 	.byte	0x06
	.zero		1


	//   ....[32]....
        /*02e8*/ 	.word	0x00000b40
        /*02ec*/ 	.word	0x000000ff
        /*02f0*/ 	.word	0x000000f8
        /*02f4*/ 	.short	0x0100
        /*02f6*/ 	.byte	0x06
	.zero		1


	//   ....[33]....
        /*02f8*/ 	.word	0x00000b50
        /*02fc*/ 	.word	0x000000ff
        /*0300*/ 	.word	0x00000108
        /*0304*/ 	.short	0x0100
        /*0306*/ 	.byte	0x06
	.zero		1


	//   ....[34]....
        /*0308*/ 	.word	0x00000c80
        /*030c*/ 	.word	0x000000ff
        /*0310*/ 	.word	0x00000110
        /*0314*/ 	.short	0x0100
        /*0316*/ 	.byte	0x04
	.zero		1


	//   ....[35]....
        /*0318*/ 	.word	0x00000c90
        /*031c*/ 	.word	0x000000ff
        /*0320*/ 	.word	0x00000130
        /*0324*/ 	.short	0x0100
        /*0326*/ 	.byte	0x04
	.zero		1


	//   ....[36]....
        /*0328*/ 	.word	0x00000ca0
        /*032c*/ 	.word	0x000000ff
        /*0330*/ 	.word	0x00000118
        /*0334*/ 	.short	0x0100
        /*0336*/ 	.byte	0x04
	.zero		1


	//   ....[37]....
        /*0338*/ 	.word	0x00000cb0
        /*033c*/ 	.word	0x000000ff
        /*0340*/ 	.word	0x00000138
        /*0344*/ 	.short	0x0100
        /*0346*/ 	.byte	0x04
	.zero		1


	//   ....[38]....
        /*0348*/ 	.word	0x00000cc0
        /*034c*/ 	.word	0x000000ff
        /*0350*/ 	.word	0x00000120
        /*0354*/ 	.short	0x0100
        /*0356*/ 	.byte	0x04
	.zero		1


	//   ....[39]....
        /*0358*/ 	.word	0x00000cd0
        /*035c*/ 	.word	0x000000ff
        /*0360*/ 	.word	0x00000140
        /*0364*/ 	.short	0x0100
        /*0366*/ 	.byte	0x04
	.zero		1


	//   ....[40]....
        /*0368*/ 	.word	0x00000ce0
        /*036c*/ 	.word	0x000000ff
        /*0370*/ 	.word	0x00000128
        /*0374*/ 	.short	0x0100
        /*0376*/ 	.byte	0x04
	.zero		1


	//   ....[41]....
        /*0378*/ 	.word	0x00000cf0
        /*037c*/ 	.word	0x000000ff
        /*0380*/ 	.word	0x00000148
        /*0384*/ 	.short	0x0100
        /*0386*/ 	.byte	0x04
	.zero		1


	//   ....[42]....
        /*0388*/ 	.word	0x00000de0
        /*038c*/ 	.word	0x000000ff
        /*0390*/ 	.word	0x00000150
        /*0394*/ 	.short	0x0100
        /*0396*/ 	.byte	0x04
	.zero		1


	//   ....[43]....
        /*0398*/ 	.word	0x00000df0
        /*039c*/ 	.word	0x000000ff
        /*03a0*/ 	.word	0x00000160
        /*03a4*/ 	.short	0x0100
        /*03a6*/ 	.byte	0x04
	.zero		1


	//   ....[44]....
        /*03a8*/ 	.word	0x00000e00
        /*03ac*/ 	.word	0x000000ff
        /*03b0*/ 	.word	0x00000158
        /*03b4*/ 	.short	0x0100
        /*03b6*/ 	.byte	0x04
	.zero		1


	//   ....[45]....
        /*03b8*/ 	.word	0x00000e10
        /*03bc*/ 	.word	0x000000ff
        /*03c0*/ 	.word	0x00000168
        /*03c4*/ 	.short	0x0100
        /*03c6*/ 	.byte	0x04
	.zero		1


	//   ....[46]....
        /*03c8*/ 	.word	0x00001a60
        /*03cc*/ 	.word	0x00000000
        /*03d0*/ 	.word	0x00000160
        /*03d4*/ 	.short	0x010a
        /*03d6*/ 	.byte	0xff
	.zero		1


	//   ....[47]....
        /*03d8*/ 	.word	0x00001a90
        /*03dc*/ 	.word	0x00000000
        /*03e0*/ 	.word	0x00000150
        /*03e4*/ 	.short	0x0101
        /*03e6*/ 	.byte	0xff
	.zero		1


	//   ....[48]....
        /*03e8*/ 	.word	0x00001b60
        /*03ec*/ 	.word	0x000000ff
        /*03f0*/ 	.word	0x00000068
        /*03f4*/ 	.short	0x010a
        /*03f6*/ 	.byte	0x04
	.zero		1


	//   ....[49]....
        /*03f8*/ 	.word	0x00001be0
        /*03fc*/ 	.word	0x000000ff
        /*0400*/ 	.word	0x00000068
        /*0404*/ 	.short	0x010a
        /*0406*/ 	.byte	0x21
	.zero		1


	//   ....[50]....
        /*0408*/ 	.word	0x00001d70
        /*040c*/ 	.word	0x000000ff
        /*0410*/ 	.word	0x00000068
        /*0414*/ 	.short	0x010a
        /*0416*/ 	.byte	0x08
	.zero		1


	//   ....[51]....
        /*0418*/ 	.word	0x00001e90
        /*041c*/ 	.word	0x000000ff
        /*0420*/ 	.word	0x000000e8
        /*0424*/ 	.short	0x0101
        /*0426*/ 	.byte	0x06
	.zero		1


	//   ....[52]....
        /*0428*/ 	.word	0x00001eb0
        /*042c*/ 	.word	0x000000ff
        /*0430*/ 	.word	0x00000068
        /*0434*/ 	.short	0x010a
        /*0436*/ 	.byte	0x04
	.zero		1


	//   ....[53]....
        /*0438*/ 	.word	0x00001f30
        /*043c*/ 	.word	0x000000ff
        /*0440*/ 	.word	0x00000068
        /*0444*/ 	.short	0x010a
        /*0446*/ 	.byte	0x11
	.zero		1


	//   ....[54]....
        /*0448*/ 	.word	0x00002140
        /*044c*/ 	.word	0x000000ff
        /*0450*/ 	.word	0x00000068
        /*0454*/ 	.short	0x010a
        /*0456*/ 	.byte	0x07
	.zero		1


	//   ....[55]....
        /*0458*/ 	.word	0x00002210
        /*045c*/ 	.word	0x00000003
        /*0460*/ 	.word	0x000000f0
        /*0464*/ 	.short	0x010a
        /*0466*/ 	.byte	0xff
	.zero		1


	//   ....[56]....
        /*0468*/ 	.word	0x00002360
        /*046c*/ 	.word	0x00000000
        /*0470*/ 	.word	0x00000000
        /*0474*/ 	.short	0x0101
        /*0476*/ 	.byte	0xff
	.zero		1


	//   ....[57]....
        /*0478*/ 	.word	0x00002900
        /*047c*/ 	.word	0x000000ff
        /*0480*/ 	.word	0x00000000
        /*0484*/ 	.short	0x010a
        /*0486*/ 	.byte	0x04
	.zero		1


	//   ....[58]....
        /*0488*/ 	.word	0x00002990
        /*048c*/ 	.word	0x000000ff
        /*0490*/ 	.word	0x00000000
        /*0494*/ 	.short	0x010a
        /*0496*/ 	.byte	0x05
	.zero		1


	//   ....[59]....
        /*0498*/ 	.word	0x00002a20
        /*049c*/ 	.word	0x000000ff
        /*04a0*/ 	.word	0x00000000
        /*04a4*/ 	.short	0x010a
        /*04a6*/ 	.byte	0x05
	.zero		1


	//   ....[60]....
        /*04a8*/ 	.word	0x00002ab0
        /*04ac*/ 	.word	0x000000ff
        /*04b0*/ 	.word	0x00000000
        /*04b4*/ 	.short	0x010a
        /*04b6*/ 	.byte	0x05
	.zero		1


	//   ....[61]....
        /*04b8*/ 	.word	0x00002b40
        /*04bc*/ 	.word	0x000000ff
        /*04c0*/ 	.word	0x00000000
        /*04c4*/ 	.short	0x010a
        /*04c6*/ 	.byte	0x05
	.zero		1


	//   ....[62]....
        /*04c8*/ 	.word	0x00002bd0
        /*04cc*/ 	.word	0x000000ff
        /*04d0*/ 	.word	0x00000000
        /*04d4*/ 	.short	0x010a
        /*04d6*/ 	.byte	0x05
	.zero		1


	//   ....[63]....
        /*04d8*/ 	.word	0x00002c60
        /*04dc*/ 	.word	0x000000ff
        /*04e0*/ 	.word	0x00000000
        /*04e4*/ 	.short	0x010a
        /*04e6*/ 	.byte	0x05
	.zero		1


	//   ....[64]....
        /*04e8*/ 	.word	0x00002cf0
        /*04ec*/ 	.word	0x000000ff
        /*04f0*/ 	.word	0x00000000
        /*04f4*/ 	.short	0x010a
        /*04f6*/ 	.byte	0x05
	.zero		1


	//   ....[65]....
        /*04f8*/ 	.word	0x00002d80
        /*04fc*/ 	.word	0x000000ff
        /*0500*/ 	.word	0x00000000
        /*0504*/ 	.short	0x010a
        /*0506*/ 	.byte	0x05
	.zero		1


	//   ....[66]....
        /*0508*/ 	.word	0x00002e10
        /*050c*/ 	.word	0x000000ff
        /*0510*/ 	.word	0x00000000
        /*0514*/ 	.short	0x010a
        /*0516*/ 	.byte	0x05
	.zero		1


	//   ....[67]....
        /*0518*/ 	.word	0x00002ea0
        /*051c*/ 	.word	0x000000ff
        /*0520*/ 	.word	0x00000000
        /*0524*/ 	.short	0x010a
        /*0526*/ 	.byte	0x05
	.zero		1


	//   ....[68]....
        /*0528*/ 	.word	0x00002f30
        /*052c*/ 	.word	0x000000ff
        /*0530*/ 	.word	0x00000000
        /*0534*/ 	.short	0x010a
        /*0536*/ 	.byte	0x05
	.zero		1


	//   ....[69]....
        /*0538*/ 	.word	0x00002fd0
        /*053c*/ 	.word	0x00000000
        /*0540*/ 	.word	0x00000000
        /*0544*/ 	.short	0x010a
        /*0546*/ 	.byte	0xff
	.zero		1


	//   ....[70]....
        /*0548*/ 	.word	0x000030f0
        /*054c*/ 	.word	0x00000002
        /*0550*/ 	.word	0x00000150
        /*0554*/ 	.short	0x010a
        /*0556*/ 	.byte	0xff
	.zero		1


	//   ....[71]....
        /*0558*/ 	.word	0x00003160
        /*055c*/ 	.word	0x00000002
        /*0560*/ 	.word	0x00000000
        /*0564*/ 	.short	0x0101
        /*0566*/ 	.byte	0xff
	.zero		1


	//   ....[72]....
        /*0568*/ 	.word	0x00003180
        /*056c*/ 	.word	0x000000ff
        /*0570*/ 	.word	0x00000100
        /*0574*/ 	.short	0x010a
        /*0576*/ 	.byte	0x04
	.zero		1


	//   ....[73]....
        /*0578*/ 	.word	0x000032a0
        /*057c*/ 	.word	0x00000002
        /*0580*/ 	.word	0x000000f0
        /*0584*/ 	.short	0x010a
        /*0586*/ 	.byte	0xff
	.zero		1


	//   ....[74]....
        /*0588*/ 	.word	0x000033a0
        /*058c*/ 	.word	0x00000002
        /*0590*/ 	.word	0x00000000
        /*0594*/ 	.short	0x0101
        /*0596*/ 	.byte	0xff
	.zero		1


	//   ....[75]....
        /*0598*/ 	.word	0x00003430
        /*059c*/ 	.word	0x000000ff
        /*05a0*/ 	.word	0x00000100
        /*05a4*/ 	.short	0x0106
        /*05a6*/ 	.byte	0x04
	.zero		1


	//   ....[76]....
        /*05a8*/ 	.word	0x00003450
        /*05ac*/ 	.word	0x000000ff
        /*05b0*/ 	.word	0x00000100
        /*05b4*/ 	.short	0x010a
        /*05b6*/ 	.byte	0x04
	.zero		1


	//   ....[77]....
        /*05b8*/ 	.word	0x000034e0
        /*05bc*/ 	.word	0x000000ff
        /*05c0*/ 	.word	0x00000100
        /*05c4*/ 	.short	0x0106
        /*05c6*/ 	.byte	0x07
	.zero		1


	//   ....[78]....
        /*05c8*/ 	.word	0x00003520
        /*05cc*/ 	.word	0x00000000
        /*05d0*/ 	.word	0x00000100
        /*05d4*/ 	.short	0x010a
        /*05d6*/ 	.byte	0xff
	.zero		1


	//   ....[79]....
        /*05d8*/ 	.word	0x00003a70
        /*05dc*/ 	.word	0x00000000
        /*05e0*/ 	.word	0x000000f0
        /*05e4*/ 	.short	0x010a
        /*05e6*/ 	.byte	0xff
	.zero		1


	//   ....[80]....
        /*05e8*/ 	.word	0x00003b70
        /*05ec*/ 	.word	0x00000003
        /*05f0*/ 	.word	0x00000000
        /*05f4*/ 	.short	0x0101
        /*05f6*/ 	.byte	0xff
	.zero		1


	//   ....[81]....
        /*05f8*/ 	.word	0x00003b80
        /*05fc*/ 	.word	0x000000ff
        /*0600*/ 	.word	0x00000000
        /*0604*/ 	.short	0x010a
        /*0606*/ 	.byte	0x04
	.zero		1


	//   ....[82]....
        /*0608*/ 	.word	0x00003c00
        /*060c*/ 	.word	0x000000ff
        /*0610*/ 	.word	0x00000130
        /*0614*/ 	.short	0x010a
        /*0616*/ 	.byte	0x1f
	.zero		1


	//   ....[83]....
        /*0618*/ 	.word	0x00003ce0
        /*061c*/ 	.word	0x000000ff
        /*0620*/ 	.word	0x00000000
        /*0624*/ 	.short	0x010a
        /*0626*/ 	.byte	0x05
	.zero		1


	//   ....[84]....
        /*0628*/ 	.word	0x00003e20
        /*062c*/ 	.word	0x000000ff
        /*0630*/ 	.word	0x00000000
        /*0634*/ 	.short	0x010a
        /*0636*/ 	.byte	0x04
	.zero		1


	//   ....[85]....
        /*0638*/ 	.word	0x000040b0
        /*063c*/ 	.word	0x000000ff
        /*0640*/ 	.word	0x00000000
        /*0644*/ 	.short	0x010a
        /*0646*/ 	.byte	0x04
	.zero		1


	//   ....[86]....
        /*0648*/ 	.word	0x00004140
        /*064c*/ 	.word	0x000000ff
        /*0650*/ 	.word	0x00000000
        /*0654*/ 	.short	0x010a
        /*0656*/ 	.byte	0x05
	.zero		1


	//   ....[87]....
        /*0658*/ 	.word	0x000041d0
        /*065c*/ 	.word	0x000000ff
        /*0660*/ 	.word	0x00000000
        /*0664*/ 	.short	0x010a
        /*0666*/ 	.byte	0x05
	.zero		1


	//   ....[88]....
        /*0668*/ 	.word	0x00004260
        /*066c*/ 	.word	0x000000ff
        /*0670*/ 	.word	0x00000000
        /*0674*/ 	.short	0x010a
        /*0676*/ 	.byte	0x04
	.zero		1


	//   ....[89]....
        /*0678*/ 	.word	0x00004750
        /*067c*/ 	.word	0x00000003
        /*0680*/ 	.word	0x000000f0
        /*0684*/ 	.short	0x010a
        /*0686*/ 	.byte	0xff
	.zero		1


	//   ....[90]....
        /*0688*/ 	.word	0x000048c0
        /*068c*/ 	.word	0x00000000
        /*0690*/ 	.word	0x00000000
        /*0694*/ 	.short	0x0101
        /*0696*/ 	.byte	0xff
	.zero		1


	//   ....[91]....
        /*0698*/ 	.word	0x00004d80
        /*069c*/ 	.word	0x000000ff
        /*06a0*/ 	.word	0x000000e8
        /*06a4*/ 	.short	0x010a
        /*06a6*/ 	.byte	0x11
	.zero		1


	//   ....[92]....
        /*06a8*/ 	.word	0x00004f10
        /*06ac*/ 	.word	0x000000ff
        /*06b0*/ 	.word	0x000000d8
        /*06b4*/ 	.short	0x010a
        /*06b6*/ 	.byte	0x11
	.zero		1


	//   ....[93]....
        /*06b8*/ 	.word	0x00005120
        /*06bc*/ 	.word	0x000000ff
        /*06c0*/ 	.word	0x000000d0
        /*06c4*/ 	.short	0x010b
        /*06c6*/ 	.byte	0x11
	.zero		1


	//   ....[94]....
        /*06c8*/ 	.word	0x00005130
        /*06cc*/ 	.word	0x000000ff
        /*06d0*/ 	.word	0x00000000
        /*06d4*/ 	.short	0x0101
        /*06d6*/ 	.byte	0x34
	.zero		1


	//   ....[95]....
        /*06d8*/ 	.word	0x00005170
        /*06dc*/ 	.word	0x00000000
        /*06e0*/ 	.word	0x000000d8
        /*06e4*/ 	.short	0x010a
        /*06e6*/ 	.byte	0xff
	.zero		1


	//   ....[96]....
        /*06e8*/ 	.word	0x000054a0
        /*06ec*/ 	.word	0x00000003
        /*06f0*/ 	.word	0x000000f0
        /*06f4*/ 	.short	0x010a
        /*06f6*/ 	.byte	0xff
	.zero		1


	//   ....[97]....
        /*06f8*/ 	.word	0x00005620
        /*06fc*/ 	.word	0x00000000
        /*0700*/ 	.word	0x00000000
        /*0704*/ 	.short	0x0101
        /*0706*/ 	.byte	0xff
	.zero		1


	//   ....[98]....
        /*0708*/ 	.word	0x00006080
        /*070c*/ 	.word	0x000000ff
        /*0710*/ 	.word	0x000000d0
        /*0714*/ 	.short	0x010a
        /*0716*/ 	.byte	0x2c
	.zero		1


	//   ....[99]....
        /*0718*/ 	.word	0x00006090
        /*071c*/ 	.word	0x00000010
        /*0720*/ 	.word	0x00000110
        /*0724*/ 	.short	0x010a
        /*0726*/ 	.byte	0xff
	.zero		1


	//   ....[100]....
        /*0728*/ 	.word	0x00006240
        /*072c*/ 	.word	0x000000ff
        /*0730*/ 	.word	0x000000d0
        /*0734*/ 	.short	0x010a
        /*0736*/ 	.byte	0x2c
	.zero		1


	//   ....[101]....
        /*0738*/ 	.word	0x00006320
        /*073c*/ 	.word	0x000000ff
        /*0740*/ 	.word	0x00000000
        /*0744*/ 	.short	0x0101
        /*0746*/ 	.byte	0x04
	.zero		1


	//   ....[102]....
        /*0748*/ 	.word	0x00006380
        /*074c*/ 	.word	0x00000010
        /*0750*/ 	.word	0x00000110
        /*0754*/ 	.short	0x010a
        /*0756*/ 	.byte	0xff
	.zero		1


	//   ....[103]....
        /*0758*/ 	.word	0x00006640
        /*075c*/ 	.word	0x000000ff
        /*0760*/ 	.word	0x00000000
        /*0764*/ 	.short	0x0101
        /*0766*/ 	.byte	0x04
	.zero		1


	//   ....[104]....
        /*0768*/ 	.word	0x00007040
        /*076c*/ 	.word	0x00000000
        /*0770*/ 	.word	0x00000160
        /*0774*/ 	.short	0x010a
        /*0776*/ 	.byte	0xff
	.zero		1


	//   ....[105]....
        /*0778*/ 	.word	0x000070a0
        /*077c*/ 	.word	0x00000000
        /*0780*/ 	.word	0x00000068
        /*0784*/ 	.short	0x010a
        /*0786*/ 	.byte	0xff
	.zero		1


	//   ....[106]....
        /*0788*/ 	.word	0x00007100
        /*078c*/ 	.word	0x00000000
        /*0790*/ 	.word	0x00000068
        /*0794*/ 	.short	0x010a
        /*0796*/ 	.byte	0xff
	.zero		1


	//   ....[107]....
        /*0798*/ 	.word	0x00007150
        /*079c*/ 	.word	0x00000003
        /*07a0*/ 	.word	0x000000f0
        /*07a4*/ 	.short	0x010a
        /*07a6*/ 	.byte	0xff
	.zero		1


	//   ....[108]....
        /*07a8*/ 	.word	0x000071b0
        /*07ac*/ 	.word	0x00000000
        /*07b0*/ 	.word	0x00000000
        /*07b4*/ 	.short	0x010a
        /*07b6*/ 	.byte	0xff
	.zero		1


	//   ....[109]....
        /*07b8*/ 	.word	0x00007210
        /*07bc*/ 	.word	0x00000000
        /*07c0*/ 	.word	0x00000000
        /*07c4*/ 	.short	0x010a
        /*07c6*/ 	.byte	0xff
	.zero		1


	//   ....[110]....
        /*07c8*/ 	.word	0x00007270
        /*07cc*/ 	.word	0x00000000
        /*07d0*/ 	.word	0x00000000
        /*07d4*/ 	.short	0x010a
        /*07d6*/ 	.byte	0xff
	.zero		1


	//   ....[111]....
        /*07d8*/ 	.word	0x000072d0
        /*07dc*/ 	.word	0x00000000
        /*07e0*/ 	.word	0x00000000
        /*07e4*/ 	.short	0x010a
        /*07e6*/ 	.byte	0xff
	.zero		1


	//   ....[112]....
        /*07e8*/ 	.word	0x00007330
        /*07ec*/ 	.word	0x00000000
        /*07f0*/ 	.word	0x00000000
        /*07f4*/ 	.short	0x010a
        /*07f6*/ 	.byte	0xff
	.zero		1


	//   ....[113]....
        /*07f8*/ 	.word	0x00007390
        /*07fc*/ 	.word	0x00000000
        /*0800*/ 	.word	0x00000000
        /*0804*/ 	.short	0x010a
        /*0806*/ 	.byte	0xff
	.zero		1


	//   ....[114]....
        /*0808*/ 	.word	0x000073f0
        /*080c*/ 	.word	0x00000000
        /*0810*/ 	.word	0x00000000
        /*0814*/ 	.short	0x010a
        /*0816*/ 	.byte	0xff
	.zero		1


	//   ....[115]....
        /*0818*/ 	.word	0x00007450
        /*081c*/ 	.word	0x00000000
        /*0820*/ 	.word	0x00000000
        /*0824*/ 	.short	0x010a
        /*0826*/ 	.byte	0xff
	.zero		1


	//   ....[116]....
        /*0828*/ 	.word	0x000074b0
        /*082c*/ 	.word	0x00000000
        /*0830*/ 	.word	0x00000000
        /*0834*/ 	.short	0x010a
        /*0836*/ 	.byte	0xff
	.zero		1


	//   ....[117]....
        /*0838*/ 	.word	0x00007510
        /*083c*/ 	.word	0x00000000
        /*0840*/ 	.word	0x00000000
        /*0844*/ 	.short	0x010a
        /*0846*/ 	.byte	0xff
	.zero		1


	//   ....[118]....
        /*0848*/ 	.word	0x00007570
        /*084c*/ 	.word	0x00000000
        /*0850*/ 	.word	0x00000000
        /*0854*/ 	.short	0x010a
        /*0856*/ 	.byte	0xff
	.zero		1


	//   ....[119]....
        /*0858*/ 	.word	0x000075d0
        /*085c*/ 	.word	0x00000000
        /*0860*/ 	.word	0x00000000
        /*0864*/ 	.short	0x010a
        /*0866*/ 	.byte	0xff
	.zero		1


	//   ....[120]....
        /*0868*/ 	.word	0x00007620
        /*086c*/ 	.word	0x00000002
        /*0870*/ 	.word	0x00000150
        /*0874*/ 	.short	0x010a
        /*0876*/ 	.byte	0xff
	.zero		1


	//   ....[121]....
        /*0878*/ 	.word	0x00007680
        /*087c*/ 	.word	0x00000002
        /*0880*/ 	.word	0x00000100
        /*0884*/ 	.short	0x010a
        /*0886*/ 	.byte	0xff
	.zero		1


	//   ....[122]....
        /*0888*/ 	.word	0x000076d0
        /*088c*/ 	.word	0x00000002
        /*0890*/ 	.word	0x000000f0
        /*0894*/ 	.short	0x010a
        /*0896*/ 	.byte	0xff
	.zero		1


	//   ....[123]....
        /*0898*/ 	.word	0x00007730
        /*089c*/ 	.word	0x00000000
        /*08a0*/ 	.word	0x00000100
        /*08a4*/ 	.short	0x010a
        /*08a6*/ 	.byte	0xff
	.zero		1


	//   ....[124]....
        /*08a8*/ 	.word	0x00007780
        /*08ac*/ 	.word	0x00000000
        /*08b0*/ 	.word	0x000000f0
        /*08b4*/ 	.short	0x010a
        /*08b6*/ 	.byte	0xff
	.zero		1


	//   ....[125]....
        /*08b8*/ 	.word	0x000077e0
        /*08bc*/ 	.word	0x00000002
        /*08c0*/ 	.word	0x00000130
        /*08c4*/ 	.short	0x010a
        /*08c6*/ 	.byte	0xff
	.zero		1


	//   ....[126]....
        /*08c8*/ 	.word	0x00007840
        /*08cc*/ 	.word	0x00000000
        /*08d0*/ 	.word	0x00000000
        /*08d4*/ 	.short	0x010a
        /*08d6*/ 	.byte	0xff
	.zero		1


	//   ....[127]....
        /*08d8*/ 	.word	0x000078a0
        /*08dc*/ 	.word	0x00000000
        /*08e0*/ 	.word	0x00000000
        /*08e4*/ 	.short	0x010a
        /*08e6*/ 	.byte	0xff
	.zero		1


	//   ....[128]....
        /*08e8*/ 	.word	0x00007900
        /*08ec*/ 	.word	0x00000000
        /*08f0*/ 	.word	0x00000000
        /*08f4*/ 	.short	0x010a
        /*08f6*/ 	.byte	0xff
	.zero		1


	//   ....[129]....
        /*08f8*/ 	.word	0x00007960
        /*08fc*/ 	.word	0x00000000
        /*0900*/ 	.word	0x00000000
        /*0904*/ 	.short	0x010a
        /*0906*/ 	.byte	0xff
	.zero		1


	//   ....[130]....
        /*0908*/ 	.word	0x000079c0
        /*090c*/ 	.word	0x00000000
        /*0910*/ 	.word	0x00000000
        /*0914*/ 	.short	0x010a
        /*0916*/ 	.byte	0xff
	.zero		1


	//   ....[131]....
        /*0918*/ 	.word	0x00007a10
        /*091c*/ 	.word	0x00000003
        /*0920*/ 	.word	0x000000f0
        /*0924*/ 	.short	0x010a
        /*0926*/ 	.byte	0xff
	.zero		1


	//   ....[132]....
        /*0928*/ 	.word	0x00007a70
        /*092c*/ 	.word	0x00000000
        /*0930*/ 	.word	0x000000e8
        /*0934*/ 	.short	0x010a
        /*0936*/ 	.byte	0xff
	.zero		1


	//   ....[133]....
        /*0938*/ 	.word	0x00007ad0
        /*093c*/ 	.word	0x00000000
        /*0940*/ 	.word	0x000000d8
        /*0944*/ 	.short	0x010a
        /*0946*/ 	.byte	0xff
	.zero		1


	//   ....[134]....
        /*0948*/ 	.word	0x00007b20
        /*094c*/ 	.word	0x00000003
        /*0950*/ 	.word	0x000000f0
        /*0954*/ 	.short	0x010a
        /*0956*/ 	.byte	0xff
	.zero		1


	//   ....[135]....
        /*0958*/ 	.word	0x00007b80
        /*095c*/ 	.word	0x00000000
        /*0960*/ 	.word	0x000000d0
        /*0964*/ 	.short	0x010a
        /*0966*/ 	.byte	0xff
	.zero		1


	//   ....[136]....
        /*0968*/ 	.word	0x00007bd0
        /*096c*/ 	.word	0x00000010
        /*0970*/ 	.word	0x00000110
        /*0974*/ 	.short	0x010a
        /*0976*/ 	.byte	0xff
	.zero		1


	//----- nvinfo : EIATTR_NUM_MBARRIERS
	.align		4
.L_47:
        /*0978*/ 	.byte	0x03, 0x38
        /*097a*/ 	.short	0x002e


	//----- nvinfo : EIATTR_EXIT_INSTR_OFFSETS
	.align		4
        /*097c*/ 	.byte	0x04, 0x1c
        /*097e*/ 	.short	(.L_49 - .L_48)


	//   ....[0]....
.L_48:
        /*0980*/ 	.word	0x00003000


	//   ....[1]....
        /*0984*/ 	.word	0x000034f0


	//   ....[2]....
        /*0988*/ 	.word	0x00003550


	//   ....[3]....
        /*098c*/ 	.word	0x000044c0


	//   ....[4]....
        /*0990*/ 	.word	0x000051a0


	//   ....[5]....
        /*0994*/ 	.word	0x000051e0


	//   ....[6]....
        /*0998*/ 	.word	0x00007030


	//----- nvinfo : EIATTR_MAX_THREADS
	.align		4
.L_49:
        /*099c*/ 	.byte	0x04, 0x05
        /*099e*/ 	.short	(.L_51 - .L_50)
.L_50:
        /*09a0*/ 	.word	0x00000100
        /*09a4*/ 	.word	0x00000001
        /*09a8*/ 	.word	0x00000001


	//----- nvinfo : EIATTR_CRS_STACK_SIZE
	.align		4
.L_51:
        /*09ac*/ 	.byte	0x04, 0x1e
        /*09ae*/ 	.short	(.L_53 - .L_52)
.L_52:
        /*09b0*/ 	.word	0x00000000


	//----- nvinfo : EIATTR_CBANK_PARAM_SIZE
	.align		4
.L_53:
        /*09b4*/ 	.byte	0x03, 0x19
        /*09b6*/ 	.short	0x0800


	//----- nvinfo : EIATTR_PARAM_CBANK
	.align		4
        /*09b8*/ 	.byte	0x04, 0x0a
        /*09ba*/ 	.short	(.L_55 - .L_54)
	.align		4
.L_54:
        /*09bc*/ 	.word	index@(.nv.constant0._ZN7cutlass13device_kernelINS_4gemm6kernel13GemmUniversalIN4cute5tupleIJiiiiEEENS1_10collective13CollectiveMmaINS1_35MainloopSm100TmaUmmaWarpSpecializedILi13ELi2ELi4ENS5_IJNS4_1CILi8EEENSA_ILi1EEESC_EEEEENS5_IJNSA_ILi64EEESF_NSA_ILi128EEEEEEaNS5_IJlSC_lEEEaSI_NS4_8TiledMMAINS4_8MMA_AtomIJNS4_15SM100_MMA_S8_SSIaaiLi64ELi64ELNS4_4UMMA5MajorE0ELSN_0ELNSM_8SaturateE0EEEEEENS4_6LayoutINS5_IJSC_SC_SC_EEENS5_IJNSA_ILi0EEEST_ST_EEEEENS5_IJNS4_10UnderscoreESW_SW_EEEEENS4_13SM90_TMA_LOADENS4_14ComposedLayoutINS4_7SwizzleILi3ELi4ELi3EEENS4_18smem_ptr_flag_bitsILi8EEENSR_INS5_IJSB_SG_EEENS5_IJSG_SC_EEEEEEEvNS4_8identityENS4_23SM90_TMA_LOAD_MULTICASTES18_vS19_EENS_8epilogue10collective18CollectiveEpilogueINS1C_23Sm100TmaWarpSpecializedILi1ELi1ELi32ELb0ELb0EEEJSH_NS5_IJNSR_ISF_SC_EES1H_EEEaSI_aSI_NS1C_6fusion15FusionCallbacksIS1G_NS1J_17LinearCombinationIaiaiLNS_15FloatRoundStyleE2EEESH_S1I_JEEENS4_5SM1004TMEM4LOAD26SM100_TMEM_LOAD_16dp32b32xESZ_NS10_INS11_ILi2ELi4ELi3EEES14_NSR_INS5_IJSB_SF_EEENS5_IJSF_SC_EEEEEEENS4_39AutoVectorizingCopyWithAssumedAlignmentILi128EEENS4_14SM90_TMA_STOREES1X_S1Z_S1Z_EEEvvEEEEvNT_6ParamsE)
        /*09c0*/ 	.short	0x0380
        /*09c2*/ 	.short	0x0800


	//----- nvinfo : EIATTR_SW_WAR
	.align		4
.L_55:
        /*09c4*/ 	.byte	0x04, 0x36
        /*09c6*/ 	.short	(.L_57 - .L_56)
.L_56:
        /*09c8*/ 	.word	0x00000008
.L_57:


//--------------------- .nv.callgraph             --------------------------
	.section	.nv.callgraph,"",@"SHT_CUDA_CALLGRAPH"
	.align	4
	.sectionentsize	8
	.align		4
        /*0000*/ 	.word	0x00000000
	.align		4
        /*0004*/ 	.word	0xffffffff
	.align		4
        /*0008*/ 	.word	index@(_ZN7cutlass13device_kernelINS_4gemm6kernel13GemmUniversalIN4cute5tupleIJiiiiEEENS1_10collective13CollectiveMmaINS1_35MainloopSm100TmaUmmaWarpSpecializedILi13ELi2ELi4ENS5_IJNS4_1CILi8EEENSA_ILi1EEESC_EEEEENS5_IJNSA_ILi64EEESF_NSA_ILi128EEEEEEaNS5_IJlSC_lEEEaSI_NS4_8TiledMMAINS4_8MMA_AtomIJNS4_15SM100_MMA_S8_SSIaaiLi64ELi64ELNS4_4UMMA5MajorE0ELSN_0ELNSM_8SaturateE0EEEEEENS4_6LayoutINS5_IJSC_SC_SC_EEENS5_IJNSA_ILi0EEEST_ST_EEEEENS5_IJNS4_10UnderscoreESW_SW_EEEEENS4_13SM90_TMA_LOADENS4_14ComposedLayoutINS4_7SwizzleILi3ELi4ELi3EEENS4_18smem_ptr_flag_bitsILi8EEENSR_INS5_IJSB_SG_EEENS5_IJSG_SC_EEEEEEEvNS4_8identityENS4_23SM90_TMA_LOAD_MULTICASTES18_vS19_EENS_8epilogue10collective18CollectiveEpilogueINS1C_23Sm100TmaWarpSpecializedILi1ELi1ELi32ELb0ELb0EEEJSH_NS5_IJNSR_ISF_SC_EES1H_EEEaSI_aSI_NS1C_6fusion15FusionCallbacksIS1G_NS1J_17LinearCombinationIaiaiLNS_15FloatRoundStyleE2EEESH_S1I_JEEENS4_5SM1004TMEM4LOAD26SM100_TMEM_LOAD_16dp32b32xESZ_NS10_INS11_ILi2ELi4ELi3EEES14_NSR_INS5_IJSB_SF_EEENS5_IJSF_SC_EEEEEEENS4_39AutoVectorizingCopyWithAssumedAlignmentILi128EEENS4_14SM90_TMA_STOREES1X_S1Z_S1Z_EEEvvEEEEvNT_6ParamsE)
	.align		4
        /*000c*/ 	.word	index@(__assertfail)
	.align		4
        /*0010*/ 	.word	0x00000000
	.align		4
        /*0014*/ 	.word	0xfffffffe
	.align		4
        /*0018*/ 	.word	0x00000000
	.align		4
        /*001c*/ 	.word	0xfffffffd
	.align		4
        /*0020*/ 	.word	0x00000000
	.align		4
        /*0024*/ 	.word	0xfffffffc


//--------------------- .nv.constant4             --------------------------
	.section	.nv.constant4,"a",@progbits
	.align	8
	.align		8
.nv.constant4:
        /*0000*/ 	.dword	__assertfail
	.align		8
        /*0008*/ 	.dword	__unnamed_1
	.align		8
        /*0010*/ 	.dword	__unnamed_2
	.align		8
        /*0018*/ 	.dword	_ZN40_INTERNAL_e1f02be9_4_k_cu_677f10da_284164cuda3std3__45__cpo5beginE
	.align		8
        /*0020*/ 	.dword	_ZN40_INTERNAL_e1f02be9_4_k_cu_677f10da_284164cuda3std3__45__cpo3endE
	.align		8
        /*0028*/ 	.dword	_ZN40_INTERNAL_e1f02be9_4_k_cu_677f10da_284164cuda3std3__45__cpo6cbeginE
	.align		8
        /*0030*/ 	.dword	_ZN40_INTERNAL_e1f02be9_4_k_cu_677f10da_284164cuda3std3__45__cpo4cendE
	.align		8
        /*0038*/ 	.dword	_ZN40_INTERNAL_e1f02be9_4_k_cu_677f10da_284164cuda3std3__442_GLOBAL__N__e1f02be9_4_k_cu_677f10da_284166ignoreE
	.align		8
        /*0040*/ 	.dword	_ZN40_INTERNAL_e1f02be9_4_k_cu_677f10da_284164cuda3std3__419piecewise_constructE
	.align		8
        /*0048*/ 	.dword	_ZN40_INTERNAL_e1f02be9_4_k_cu_677f10da_284164cuda3std3__48in_placeE
	.align		8
        /*0050*/ 	.dword	_ZN40_INTERNAL_e1f02be9_4_k_cu_677f10da_284164cuda3std6ranges3__45__cpo4swapE
	.align		8
        /*0058*/ 	.dword	_ZN40_INTERNAL_e1f02be9_4_k_cu_677f10da_284164cuda3std6ranges3__45__cpo9iter_moveE
	.align		8
        /*0060*/ 	.dword	_ZN40_INTERNAL_e1f02be9_4_k_cu_677f10da_284164cute7productE
	.align		8
        /*0068*/ 	.dword	_ZN40_INTERNAL_e1f02be9_4_k_cu_677f10da_284164cute1_E
	.align		8
        /*0070*/ 	.dword	$str$25
	.align		8
        /*0078*/ 	.dword	$str$26
	.align		8
        /*0080*/ 	.dword	$str$27
	.align		8
        /*0088*/ 	.dword	$str$28


//--------------------- .text._ZN7cutlass13device_kernelINS_4gemm6kernel13GemmUniversalIN4cute5tupleIJiiiiEEENS1_10collective13CollectiveMmaINS1_35MainloopSm100TmaUmmaWarpSpecializedILi13ELi2ELi4ENS5_IJNS4_1CILi8EEENSA_ILi1EEESC_EEEEENS5_IJNSA_ILi64EEESF_NSA_ILi128EEEEEEaNS5_IJlSC_lEEEaSI_NS4_8TiledMMAINS4_8MMA_AtomIJNS4_15SM100_MMA_S8_SSIaaiLi64ELi64ELNS4_4UMMA5MajorE0ELSN_0ELNSM_8SaturateE0EEEEEENS4_6LayoutINS5_IJSC_SC_SC_EEENS5_IJNSA_ILi0EEEST_ST_EEEEENS5_IJNS4_10UnderscoreESW_SW_EEEEENS4_13SM90_TMA_LOADENS4_14ComposedLayoutINS4_7SwizzleILi3ELi4ELi3EEENS4_18smem_ptr_flag_bitsILi8EEENSR_INS5_IJSB_SG_EEENS5_IJSG_SC_EEEEEEEvNS4_8identityENS4_23SM90_TMA_LOAD_MULTICASTES18_vS19_EENS_8epilogue10collective18CollectiveEpilogueINS1C_23Sm100TmaWarpSpecializedILi1ELi1ELi32ELb0ELb0EEEJSH_NS5_IJNSR_ISF_SC_EES1H_EEEaSI_aSI_NS1C_6fusion15FusionCallbacksIS1G_NS1J_17LinearCombinationIaiaiLNS_15FloatRoundStyleE2EEESH_S1I_JEEENS4_5SM1004TMEM4LOAD26SM100_TMEM_LOAD_16dp32b32xESZ_NS10_INS11_ILi2ELi4ELi3EEES14_NSR_INS5_IJSB_SF_EEENS5_IJSF_SC_EEEEEEENS4_39AutoVectorizingCopyWithAssumedAlignmentILi128EEENS4_14SM90_TMA_STOREES1X_S1Z_S1Z_EEEvvEEEEvNT_6ParamsE --------------------------
	.section	.text._ZN7cutlass13device_kernelINS_4gemm6kernel13GemmUniversalIN4cute5tupleIJiiiiEEENS1_10collective13CollectiveMmaINS1_35MainloopSm100TmaUmmaWarpSpecializedILi13ELi2ELi4ENS5_IJNS4_1CILi8EEENSA_ILi1EEESC_EEEEENS5_IJNSA_ILi64EEESF_NSA_ILi128EEEEEEaNS5_IJlSC_lEEEaSI_NS4_8TiledMMAINS4_8MMA_AtomIJNS4_15SM100_MMA_S8_SSIaaiLi64ELi64ELNS4_4UMMA5MajorE0ELSN_0ELNSM_8SaturateE0EEEEEENS4_6LayoutINS5_IJSC_SC_SC_EEENS5_IJNSA_ILi0EEEST_ST_EEEEENS5_IJNS4_10UnderscoreESW_SW_EEEEENS4_13SM90_TMA_LOADENS4_14ComposedLayoutINS4_7SwizzleILi3ELi4ELi3EEENS4_18smem_ptr_flag_bitsILi8EEENSR_INS5_IJSB_SG_EEENS5_IJSG_SC_EEEEEEEvNS4_8identityENS4_23SM90_TMA_LOAD_MULTICASTES18_vS19_EENS_8epilogue10collective18CollectiveEpilogueINS1C_23Sm100TmaWarpSpecializedILi1ELi1ELi32ELb0ELb0EEEJSH_NS5_IJNSR_ISF_SC_EES1H_EEEaSI_aSI_NS1C_6fusion15FusionCallbacksIS1G_NS1J_17LinearCombinationIaiaiLNS_15FloatRoundStyleE2EEESH_S1I_JEEENS4_5SM1004TMEM4LOAD26SM100_TMEM_LOAD_16dp32b32xESZ_NS10_INS11_ILi2ELi4ELi3EEES14_NSR_INS5_IJSB_SF_EEENS5_IJSF_SC_EEEEEEENS4_39AutoVectorizingCopyWithAssumedAlignmentILi128EEENS4_14SM90_TMA_STOREES1X_S1Z_S1Z_EEEvvEEEEvNT_6ParamsE,"ax",@progbits
	.align	128
.text._ZN7cutlass13device_kernelINS_4gemm6kernel13GemmUniversalIN4cute5tupleIJiiiiEEENS1_10collective13CollectiveMmaINS1_35MainloopSm100TmaUmmaWarpSpecializedILi13ELi2ELi4ENS5_IJNS4_1CILi8EEENSA_ILi1EEESC_EEEEENS5_IJNSA_ILi64EEESF_NSA_ILi128EEEEEEaNS5_IJlSC_lEEEaSI_NS4_8TiledMMAINS4_8MMA_AtomIJNS4_15SM100_MMA_S8_SSIaaiLi64ELi64ELNS4_4UMMA5MajorE0ELSN_0ELNSM_8SaturateE0EEEEEENS4_6LayoutINS5_IJSC_SC_SC_EEENS5_IJNSA_ILi0EEEST_ST_EEEEENS5_IJNS4_10UnderscoreESW_SW_EEEEENS4_13SM90_TMA_LOADENS4_14ComposedLayoutINS4_7SwizzleILi3ELi4ELi3EEENS4_18smem_ptr_flag_bitsILi8EEENSR_INS5_IJSB_SG_EEENS5_IJSG_SC_EEEEEEEvNS4_8identityENS4_23SM90_TMA_LOAD_MULTICASTES18_vS19_EENS_8epilogue10collective18CollectiveEpilogueINS1C_23Sm100TmaWarpSpecializedILi1ELi1ELi32ELb0ELb0EEEJSH_NS5_IJNSR_ISF_SC_EES1H_EEEaSI_aSI_NS1C_6fusion15FusionCallbacksIS1G_NS1J_17LinearCombinationIaiaiLNS_15FloatRoundStyleE2EEESH_S1I_JEEENS4_5SM1004TMEM4LOAD26SM100_TMEM_LOAD_16dp32b32xESZ_NS10_INS11_ILi2ELi4ELi3EEES14_NSR_INS5_IJSB_SF_EEENS5_IJSF_SC_EEEEEEENS4_39AutoVectorizingCopyWithAssumedAlignmentILi128EEENS4_14SM90_TMA_STOREES1X_S1Z_S1Z_EEEvvEEEEvNT_6ParamsE:
        .type           _ZN7cutlass13device_kernelINS_4gemm6kernel13GemmUniversalIN4cute5tupleIJiiiiEEENS1_10collective13CollectiveMmaINS1_35MainloopSm100TmaUmmaWarpSpecializedILi13ELi2ELi4ENS5_IJNS4_1CILi8EEENSA_ILi1EEESC_EEEEENS5_IJNSA_ILi64EEESF_NSA_ILi128EEEEEEaNS5_IJlSC_lEEEaSI_NS4_8TiledMMAINS4_8MMA_AtomIJNS4_15SM100_MMA_S8_SSIaaiLi64ELi64ELNS4_4UMMA5MajorE0ELSN_0ELNSM_8SaturateE0EEEEEENS4_6LayoutINS5_IJSC_SC_SC_EEENS5_IJNSA_ILi0EEEST_ST_EEEEENS5_IJNS4_10UnderscoreESW_SW_EEEEENS4_13SM90_TMA_LOADENS4_14ComposedLayoutINS4_7SwizzleILi3ELi4ELi3EEENS4_18smem_ptr_flag_bitsILi8EEENSR_INS5_IJSB_SG_EEENS5_IJSG_SC_EEEEEEEvNS4_8identityENS4_23SM90_TMA_LOAD_MULTICASTES18_vS19_EENS_8epilogue10collective18CollectiveEpilogueINS1C_23Sm100TmaWarpSpecializedILi1ELi1ELi32ELb0ELb0EEEJSH_NS5_IJNSR_ISF_SC_EES1H_EEEaSI_aSI_NS1C_6fusion15FusionCallbacksIS1G_NS1J_17LinearCombinationIaiaiLNS_15FloatRoundStyleE2EEESH_S1I_JEEENS4_5SM1004TMEM4LOAD26SM100_TMEM_LOAD_16dp32b32xESZ_NS10_INS11_ILi2ELi4ELi3EEES14_NSR_INS5_IJSB_SF_EEENS5_IJSF_SC_EEEEEEENS4_39AutoVectorizingCopyWithAssumedAlignmentILi128EEENS4_14SM90_TMA_STOREES1X_S1Z_S1Z_EEEvvEEEEvNT_6ParamsE,@function
        .size           _ZN7cutlass13device_kernelINS_4gemm6kernel13GemmUniversalIN4cute5tupleIJiiiiEEENS1_10collective13CollectiveMmaINS1_35MainloopSm100TmaUmmaWarpSpecializedILi13ELi2ELi4ENS5_IJNS4_1CILi8EEENSA_ILi1EEESC_EEEEENS5_IJNSA_ILi64EEESF_NSA_ILi128EEEEEEaNS5_IJlSC_lEEEaSI_NS4_8TiledMMAINS4_8MMA_AtomIJNS4_15SM100_MMA_S8_SSIaaiLi64ELi64ELNS4_4UMMA5MajorE0ELSN_0ELNSM_8SaturateE0EEEEEENS4_6LayoutINS5_IJSC_SC_SC_EEENS5_IJNSA_ILi0EEEST_ST_EEEEENS5_IJNS4_10UnderscoreESW_SW_EEEEENS4_13SM90_TMA_LOADENS4_14ComposedLayoutINS4_7SwizzleILi3ELi4ELi3EEENS4_18smem_ptr_flag_bitsILi8EEENSR_INS5_IJSB_SG_EEENS5_IJSG_SC_EEEEEEEvNS4_8identityENS4_23SM90_TMA_LOAD_MULTICASTES18_vS19_EENS_8epilogue10collective18CollectiveEpilogueINS1C_23Sm100TmaWarpSpecializedILi1ELi1ELi32ELb0ELb0EEEJSH_NS5_IJNSR_ISF_SC_EES1H_EEEaSI_aSI_NS1C_6fusion15FusionCallbacksIS1G_NS1J_17LinearCombinationIaiaiLNS_15FloatRoundStyleE2EEESH_S1I_JEEENS4_5SM1004TMEM4LOAD26SM100_TMEM_LOAD_16dp32b32xESZ_NS10_INS11_ILi2ELi4ELi3EEES14_NSR_INS5_IJSB_SF_EEENS5_IJSF_SC_EEEEEEENS4_39AutoVectorizingCopyWithAssumedAlignmentILi128EEENS4_14SM90_TMA_STOREES1X_S1Z_S1Z_EEEvvEEEEvNT_6ParamsE,(.L_x_163 - _ZN7cutlass13device_kernelINS_4gemm6kernel13GemmUniversalIN4cute5tupleIJiiiiEEENS1_10collective13CollectiveMmaINS1_35MainloopSm100TmaUmmaWarpSpecializedILi13ELi2ELi4ENS5_IJNS4_1CILi8EEENSA_ILi1EEESC_EEEEENS5_IJNSA_ILi64EEESF_NSA_ILi128EEEEEEaNS5_IJlSC_lEEEaSI_NS4_8TiledMMAINS4_8MMA_AtomIJNS4_15SM100_MMA_S8_SSIaaiLi64ELi64ELNS4_4UMMA5MajorE0ELSN_0ELNSM_8SaturateE0EEEEEENS4_6LayoutINS5_IJSC_SC_SC_EEENS5_IJNSA_ILi0EEEST_ST_EEEEENS5_IJNS4_10UnderscoreESW_SW_EEEEENS4_13SM90_TMA_LOADENS4_14ComposedLayoutINS4_7SwizzleILi3ELi4ELi3EEENS4_18smem_ptr_flag_bitsILi8EEENSR_INS5_IJSB_SG_EEENS5_IJSG_SC_EEEEEEEvNS4_8identityENS4_23SM90_TMA_LOAD_MULTICASTES18_vS19_EENS_8epilogue10collective18CollectiveEpilogueINS1C_23Sm100TmaWarpSpecializedILi1ELi1ELi32ELb0ELb0EEEJSH_NS5_IJNSR_ISF_SC_EES1H_EEEaSI_aSI_NS1C_6fusion15FusionCallbacksIS1G_NS1J_17LinearCombinationIaiaiLNS_15FloatRoundStyleE2EEESH_S1I_JEEENS4_5SM1004TMEM4LOAD26SM100_TMEM_LOAD_16dp32b32xESZ_NS10_INS11_ILi2ELi4ELi3EEES14_NSR_INS5_IJSB_SF_EEENS5_IJSF_SC_EEEEEEENS4_39AutoVectorizingCopyWithAssumedAlignmentILi128EEENS4_14SM90_TMA_STOREES1X_S1Z_S1Z_EEEvvEEEEvNT_6ParamsE)
        .other          _ZN7cutlass13device_kernelINS_4gemm6kernel13GemmUniversalIN4cute5tupleIJiiiiEEENS1_10collective13CollectiveMmaINS1_35MainloopSm100TmaUmmaWarpSpecializedILi13ELi2ELi4ENS5_IJNS4_1CILi8EEENSA_ILi1EEESC_EEEEENS5_IJNSA_ILi64EEESF_NSA_ILi128EEEEEEaNS5_IJlSC_lEEEaSI_NS4_8TiledMMAINS4_8MMA_AtomIJNS4_15SM100_MMA_S8_SSIaaiLi64ELi64ELNS4_4UMMA5MajorE0ELSN_0ELNSM_8SaturateE0EEEEEENS4_6LayoutINS5_IJSC_SC_SC_EEENS5_IJNSA_ILi0EEEST_ST_EEEEENS5_IJNS4_10UnderscoreESW_SW_EEEEENS4_13SM90_TMA_LOADENS4_14ComposedLayoutINS4_7SwizzleILi3ELi4ELi3EEENS4_18smem_ptr_flag_bitsILi8EEENSR_INS5_IJSB_SG_EEENS5_IJSG_SC_EEEEEEEvNS4_8identityENS4_23SM90_TMA_LOAD_MULTICASTES18_vS19_EENS_8epilogue10collective18CollectiveEpilogueINS1C_23Sm100TmaWarpSpecializedILi1ELi1ELi32ELb0ELb0EEEJSH_NS5_IJNSR_ISF_SC_EES1H_EEEaSI_aSI_NS1C_6fusion15FusionCallbacksIS1G_NS1J_17LinearCombinationIaiaiLNS_15FloatRoundStyleE2EEESH_S1I_JEEENS4_5SM1004TMEM4LOAD26SM100_TMEM_LOAD_16dp32b32xESZ_NS10_INS11_ILi2ELi4ELi3EEES14_NSR_INS5_IJSB_SF_EEENS5_IJSF_SC_EEEEEEENS4_39AutoVectorizingCopyWithAssumedAlignmentILi128EEENS4_14SM90_TMA_STOREES1X_S1Z_S1Z_EEEvvEEEEvNT_6ParamsE,@"STO_CUDA_ENTRY STV_DEFAULT"
_ZN7cutlass13device_kernelINS_4gemm6kernel13GemmUniversalIN4cute5tupleIJiiiiEEENS1_10collective13CollectiveMmaINS1_35MainloopSm100TmaUmmaWarpSpecializedILi13ELi2ELi4ENS5_IJNS4_1CILi8EEENSA_ILi1EEESC_EEEEENS5_IJNSA_ILi64EEESF_NSA_ILi128EEEEEEaNS5_IJlSC_lEEEaSI_NS4_8TiledMMAINS4_8MMA_AtomIJNS4_15SM100_MMA_S8_SSIaaiLi64ELi64ELNS4_4UMMA5MajorE0ELSN_0ELNSM_8SaturateE0EEEEEENS4_6LayoutINS5_IJSC_SC_SC_EEENS5_IJNSA_ILi0EEEST_ST_EEEEENS5_IJNS4_10UnderscoreESW_SW_EEEEENS4_13SM90_TMA_LOADENS4_14ComposedLayoutINS4_7SwizzleILi3ELi4ELi3EEENS4_18smem_ptr_flag_bitsILi8EEENSR_INS5_IJSB_SG_EEENS5_IJSG_SC_EEEEEEEvNS4_8identityENS4_23SM90_TMA_LOAD_MULTICASTES18_vS19_EENS_8epilogue10collective18CollectiveEpilogueINS1C_23Sm100TmaWarpSpecializedILi1ELi1ELi32ELb0ELb0EEEJSH_NS5_IJNSR_ISF_SC_EES1H_EEEaSI_aSI_NS1C_6fusion15FusionCallbacksIS1G_NS1J_17LinearCombinationIaiaiLNS_15FloatRoundStyleE2EEESH_S1I_JEEENS4_5SM1004TMEM4LOAD26SM100_TMEM_LOAD_16dp32b32xESZ_NS10_INS11_ILi2ELi4ELi3EEES14_NSR_INS5_IJSB_SF_EEENS5_IJSF_SC_EEEEEEENS4_39AutoVectorizingCopyWithAssumedAlignmentILi128EEENS4_14SM90_TMA_STOREES1X_S1Z_S1Z_EEEvvEEEEvNT_6ParamsE:
[----:B------:R-:W1:Y:S01]  /*0000*/  LDC R1, c[0x0][0x37c] ;  /* 0x0000df00ff017b82 */ /* 0x000e620000000800 */
[----:B------:R-:W2:Y:S01]  /*0010*/  S2R R69, SR_TID.X ;  /* 0x0000000000457919 */ /* 0x000ea20000002100 */
[----:B------:R-:W3:Y:S01]  /*0020*/  LDCU.64 UR8, c[0x0][0x890] ;  /* 0x00011200ff0877ac */ /* 0x000ee20008000a00 */
[----:B------:R-:W-:Y:S02]  /*0030*/  PRMT R80, RZ, 0x7610, R80 ;  /* 0x00007610ff507816 */ /* 0x000fe40000000050 */
[----:B------:R-:W-:Y:S01]  /*0040*/  ELECT P3, URZ, PT ;  /* 0x0000000000ff782f */ /* 0x000fe20003860000 */
[----:B---3--:R-:W-:-:S04]  /*0050*/  UISETP.NE.U32.AND UP0, UPT, UR8, URZ, UPT ;  /* 0x000000ff0800728c */ /* 0x008fc8000bf05070 */
[----:B------:R-:W-:Y:S01]  /*0060*/  UISETP.NE.AND.EX UP0, UPT, UR9, URZ, UPT, UP0 ;  /* 0x000000ff0900728c */ /* 0x000fe2000bf05300 */
[----:B--2---:R-:W-:-:S05]  /*0070*/  SHF.R.U32.HI R81, RZ, 0x5, R69 ;  /* 0x00000005ff517819 */ /* 0x004fca0000011645 */
[----:B------:R-:W2:Y:S02]  /*0080*/  SHFL.IDX PT, R0, R81, RZ, 0x1f ;  /* 0x00001fff51007589 */ /* 0x000ea400000e0000 */
[----:B--2---:R-:W-:Y:S01]  /*0090*/  R2UR UR18, R0 ;  /* 0x00000000001272ca */ /* 0x004fe200000e0000 */
[----:B-1----:R-:W-:-:S14]  /*00a0*/  BRA.U UP0, `(.L_x_0) ;  /* 0x0000000100307547 */ /* 0x002fdc000b800000 */
[----:B------:R-:W1:Y:S02]  /*00b0*/  LDCU.64 UR4, c[0x0][0x888] ;  /* 0x00011100ff0477ac */ /* 0x000e640008000a00 */
[----:B-1----:R-:W-:-:S04]  /*00c0*/  UISETP.NE.U32.AND UP0, UPT, UR4, URZ, UPT ;  /* 0x000000ff0400728c */ /* 0x002fc8000bf05070 */
[----:B------:R-:W-:-:S09]  /*00d0*/  UISETP.NE.AND.EX UP0, UPT, UR5, URZ, UPT, UP0 ;  /* 0x000000ff0500728c */ /* 0x000fd2000bf05300 */
[----:B------:R-:W-:Y:S05]  /*00e0*/  BRA.U !UP0, `(.L_x_1) ;  /* 0x0000000108147547 */ /* 0x000fea000b800000 */
[----:B------:R-:W1:Y:S01]  /*00f0*/  LDC.64 R2, c[0x0][0x888] ;  /* 0x00022200ff027b82 */ /* 0x000e620000000a00 */
[----:B------:R-:W1:Y:S02]  /*0100*/  LDCU.64 UR4, c[0x0][0x358] ;  /* 0x00006b00ff0477ac */ /* 0x000e640008000a00 */
[----:B-1----:R1:W5:Y:S01]  /*0110*/  LDG.E R39, desc[UR4][R2.64] ;  /* 0x0000000402277981 */ /* 0x002362000c1e1900 */
[----:B------:R-:W-:Y:S01]  /*0120*/  HFMA2 R80, -RZ, RZ, 0, 5.9604644775390625e-08 ;  /* 0x00000001ff507431 */ /* 0x000fe200000001ff */
[----:B------:R-:W-:Y:S05]  /*0130*/  BRA `(.L_x_0) ;  /* 0x00000000000c7947 */ /* 0x000fea0003800000 */
.L_x_1:
[----:B------:R-:W1:Y:S01]  /*0140*/  LDCU UR4, c[0x0][0x880] ;  /* 0x00011000ff0477ac */ /* 0x000e620008000800 */
[----:B------:R-:W-:Y:S01]  /*0150*/  HFMA2 R80, -RZ, RZ, 0, 5.9604644775390625e-08 ;  /* 0x00000001ff507431 */ /* 0x000fe200000001ff */
[----:B-1----:R-:W-:-:S07]  /*0160*/  MOV R39, UR4 ;  /* 0x0000000400277c02 */ /* 0x002fce0008000f00 */
.L_x_0:
[----:B------:R-:W2:Y:S02]  /*0170*/  LDCU.64 UR4, c[0x0][0x8b0] ;  /* 0x00011600ff0477ac */ /* 0x000ea40008000a00 */
[----:B--2---:R-:W-:-:S04]  /*0180*/  UISETP.NE.U32.AND UP0, UPT, UR4, URZ, UPT ;  /* 0x000000ff0400728c */ /* 0x004fc8000bf05070 */
[----:B------:R-:W-:-:S09]  /*0190*/  UISETP.NE.AND.EX UP0, UPT, UR5, URZ, UPT, UP0 ;  /* 0x000000ff0500728c */ /* 0x000fd2000bf05300 */
[----:B------:R-:W-:Y:S05]  /*01a0*/  BRA.U UP0, `(.L_x_2) ;  /* 0x0000000100287547 */ /* 0x000fea000b800000 */
[----:B------:R-:W2:Y:S02]  /*01b0*/  LDCU.64 UR4, c[0x0][0x8a8] ;  /* 0x00011500ff0477ac */ /* 0x000ea40008000a00 */
[----:B--2---:R-:W-:-:S04]  /*01c0*/  UISETP.NE.U32.AND UP0, UPT, UR4, URZ, UPT ;  /* 0x000000ff0400728c */ /* 0x004fc8000bf05070 */
[----:B------:R-:W-:-:S09]  /*01d0*/  UISETP.NE.AND.EX UP0, UPT, UR5, URZ, UPT, UP0 ;  /* 0x000000ff0500728c */ /* 0x000fd2000bf05300 */
[----:B------:R-:W-:Y:S05]  /*01e0*/  BRA.U !UP0, `(.L_x_3) ;  /* 0x0000000108107547 */ /* 0x000fea000b800000 */
[----:B-1----:R-:W1:Y:S01]  /*01f0*/  LDC.64 R2, c[0x0][0x8a8] ;  /* 0x00022a00ff027b82 */ /* 0x002e620000000a00 */
[----:B------:R-:W1:Y:S02]  /*0200*/  LDCU.64 UR4, c[0x0][0x358] ;  /* 0x00006b00ff0477ac */ /* 0x000e640008000a00 */
[----:B-1----:R2:W5:Y:S01]  /*0210*/  LDG.E R38, desc[UR4][R2.64] ;  /* 0x0000000402267981 */ /* 0x002562000c1e1900 */
[----:B------:R-:W-:Y:S05]  /*0220*/  BRA `(.L_x_2) ;  /* 0x0000000000087947 */ /* 0x000fea0003800000 */
.L_x_3:
[----:B------:R-:W2:Y:S02]  /*0230*/  LDCU UR4, c[0x0][0x8a0] ;  /* 0x00011400ff0477ac */ /* 0x000ea40008000800 */
[----:B--2---:R-:W-:Y:S02]  /*0240*/  MOV R38, UR4 ;  /* 0x0000000400267c02 */ /* 0x004fe40008000f00 */
.L_x_2:
[----:B------:R-:W-:Y:S01]  /*0250*/  IMAD.U32 R0, RZ, RZ, UR18 ;  /* 0x00000012ff007e24 */ /* 0x000fe2000f8e00ff */
[----:B------:R-:W-:Y:S04]  /*0260*/  BSSY.RECONVERGENT B0, `(.L_x_4) ;  /* 0x000000c000007945 */ /* 0x000fe80003800200 */
[C---:B------:R-:W-:Y:S02]  /*0270*/  ISETP.NE.OR P1, PT, R0.reuse, 0x1, !P3 ;  /* 0x000000010000780c */ /* 0x040fe40005f25670 */
[----:B------:R-:W-:-:S11]  /*0280*/  ISETP.NE.OR P0, PT, R0, 0x3, !P3 ;  /* 0x000000030000780c */ /* 0x000fd60005f05670 */
[----:B------:R-:W-:Y:S05]  /*0290*/  @P1 BRA `(.L_x_5) ;  /* 0x0000000000201947 */ /* 0x000fea0003800000 */
[----:B------:R-:W3:Y:S02]  /*02a0*/  LDCU.64 UR4, c[0x0][0x348] ;  /* 0x00006900ff0477ac */ /* 0x000ee40008000a00 */
[----:B---3--:R-:W-:Y:S02]  /*02b0*/  UIADD3 UR6, UP1, UPT, UR4, 0x80, URZ ;  /* 0x0000008004067890 */ /* 0x008fe4000ff3e0ff */
[----:B------:R-:W-:Y:S02]  /*02c0*/  UIADD3 UR4, UP0, UPT, UR4, 0x180, URZ ;  /* 0x0000018004047890 */ /* 0x000fe4000ff1e0ff */
[----:B------:R-:W-:Y:S02]  /*02d0*/  UIADD3.X UR7, UPT, UPT, URZ, UR5, URZ, UP1, !UPT ;  /* 0x00000005ff077290 */ /* 0x000fe40008ffe4ff */
[----:B------:R-:W-:-:S07]  /*02e0*/  UIADD3.X UR5, UPT, UPT, URZ, UR5, URZ, UP0, !UPT ;  /* 0x00000005ff057290 */ /* 0x000fce00087fe4ff */
[----:B------:R3:W-:Y:S02]  /*02f0*/  UTMACCTL.PF [UR6] ;  /* 0x00000000060079b9 */ /* 0x0007e40008040000 */
[----:B------:R3:W-:Y:S02]  /*0300*/  UTMACCTL.PF [UR4] ;  /* 0x00000000040079b9 */ /* 0x0007e40008040000 */
[----:B---3--:R-:W-:Y:S01]  /*0310*/  NOP ;  /* 0x0000000000007918 */ /* 0x008fe20000000000 */
.L_x_5:
[----:B------:R-:W-:Y:S05]  /*0320*/  BSYNC.RECONVERGENT B0 ;  /* 0x0000000000007941 */ /* 0x000fea0003800200 */
.L_x_4:
[----:B------:R-:W-:Y:S04]  /*0330*/  BSSY.RECONVERGENT B0, `(.L_x_6) ;  /* 0x000000a000007945 */ /* 0x000fe80003800200 */
        /* <DEDUP_REMOVED lines=9> */
.L_x_7:
[----:B------:R-:W-:Y:S05]  /*03d0*/  BSYNC.RECONVERGENT B0 ;  /* 0x0000000000007941 */ /* 0x000fea0003800200 */
.L_x_6:
[----:B------:R-:W3:Y:S01]  /*03e0*/  LDCU.64 UR4, c[0x0][0x888] ;  /* 0x00011100ff0477ac */ /* 0x000ee20008000a00 */
[----:B------:R-:W-:Y:S02]  /*03f0*/  UISETP.EQ.U32.AND UP2, UPT, UR8, URZ, UPT ;  /* 0x000000ff0800728c */ /* 0x000fe4000bf42070 */
[----:B------:R-:W-:Y:S02]  /*0400*/  UPLOP3.LUT UP3, UPT, UPT, UPT, UPT, 0x80, 0x8 ;  /* 0x000000000008789c */ /* 0x000fe40003f6f070 */
[----:B---3--:R-:W-:-:S04]  /*0410*/  UISETP.NE.U32.AND UP0, UPT, UR4, URZ, UPT ;  /* 0x000000ff0400728c */ /* 0x008fc8000bf05070 */
[----:B------:R-:W-:-:S04]  /*0420*/  UISETP.NE.AND.EX UP1, UPT, UR5, URZ, UPT, UP0 ;  /* 0x000000ff0500728c */ /* 0x000fc8000bf25300 */
[----:B------:R-:W-:-:S04]  /*0430*/  UISETP.EQ.OR.EX UP4, UPT, UR9, URZ, !UP1, UP2 ;  /* 0x000000ff0900728c */ /* 0x000fc8000cf82720 */
[----:B------:R-:W-:-:S05]  /*0440*/  UP2UR UR61, UPR, URZ, 0x10 ;  /* 0x00000010ff3d7883 */ /* 0x000fca0008000000 */
[----:B------:R-:W-:Y:S07]  /*0450*/  BRA.U !UP4, `(.L_x_8) ;  /* 0x000000010c207547 */ /* 0x000fee000b800000 */
[----:B-----5:R-:W-:Y:S01]  /*0460*/  R2UR UR5, R39 ;  /* 0x00000000270572ca */ /* 0x020fe200000e0000 */
[----:B------:R-:W-:Y:S02]  /*0470*/  UISETP.NE.U32.AND UP2, UPT, UR8, URZ, UPT ;  /* 0x000000ff0800728c */ /* 0x000fe4000bf45070 */
[----:B------:R-:W-:Y:S02]  /*0480*/  USEL UR4, URZ, 0xffffffff, UP1 ;  /* 0xffffffffff047887 */ /* 0x000fe40008800000 */
[----:B------:R-:W-:-:S08]  /*0490*/  UISETP.NE.AND.EX UP2, UPT, UR9, URZ, UPT, UP2 ;  /* 0x000000ff0900728c */ /* 0x000fd0000bf45320 */
[----:B------:R-:W-:-:S04]  /*04a0*/  UISETP.NE.AND UP0, UPT, UR5, URZ, UPT ;  /* 0x000000ff0500728c */ /* 0x000fc8000bf05270 */
[----:B------:R-:W-:-:S04]  /*04b0*/  @!UP2 USEL UR4, URZ, 0xffffffff, UP0 ;  /* 0xffffffffff04a887 */ /* 0x000fc80008000000 */
[----:B------:R-:W-:-:S04]  /*04c0*/  ULOP3.LUT UR4, UR4, 0x1, URZ, 0xc0, !UPT ;  /* 0x0000000104047892 */ /* 0x000fc8000f8ec0ff */
[----:B------:R-:W-:Y:S02]  /*04d0*/  UISETP.NE.U32.AND UP3, UPT, UR4, 0x1, UPT ;  /* 0x000000010400788c */ /* 0x000fe4000bf65070 */
.L_x_8:
[----:B-12---:R-:W1:Y:S02]  /*04e0*/  SHFL.IDX PT, R2, R81, RZ, 0x1f ;  /* 0x00001fff51027589 */ /* 0x006e6400000e0000 */
[----:B-1----:R-:W-:-:S13]  /*04f0*/  ISETP.NE.AND P0, PT, R2, RZ, PT ;  /* 0x000000ff0200720c */ /* 0x002fda0003f05270 */
[----:B------:R-:W-:Y:S05]  /*0500*/  @P0 BRA `(.L_x_9) ;  /* 0x0000000000ac0947 */ /* 0x000fea0003800000 */
[----:B------:R-:W-:Y:S01]  /*0510*/  ELECT P0, URZ, PT ;  /* 0x0000000000ff782f */ /* 0x000fe20003800000 */
[----:B------:R-:W-:-:S12]  /*0520*/  BSSY.RECONVERGENT B0, `(.L_x_9) ;  /* 0x0000029000007945 */ /* 0x000fd80003800200 */
[----:B------:R-:W-:Y:S05]  /*0530*/  @!P0 BRA `(.L_x_10) ;  /* 0x00000000009c8947 */ /* 0x000fea0003800000 */
[----:B------:R-:W1:Y:S01]  /*0540*/  S2UR UR4, SR_CgaCtaId ;  /* 0x00000000000479c3 */ /* 0x000e620000008800 */
[----:B------:R-:W-:Y:S01]  /*0550*/  UMOV UR5, 0x400 ;  /* 0x0000040000057882 */ /* 0x000fe20000000000 */
[----:B------:R-:W-:Y:S01]  /*0560*/  UMOV UR8, 0x1 ;  /* 0x0000000100087882 */ /* 0x000fe20000000000 */
[----:B------:R-:W-:Y:S01]  /*0570*/  UMOV UR6, 0x8 ;  /* 0x0000000800067882 */ /* 0x000fe20000000000 */
[----:B------:R-:W-:-:S04]  /*0580*/  UIADD3 UR8, UPT, UPT, -UR8, 0x100000, URZ ;  /* 0x0010000008087890 */ /* 0x000fc8000fffe1ff */
[----:B------:R-:W-:Y:S02]  /*0590*/  USHF.L.U32 UR9, UR8, 0xb, URZ ;  /* 0x0000000b08097899 */ /* 0x000fe400080006ff */
[----:B------:R-:W-:Y:S02]  /*05a0*/  USHF.L.U32 UR8, UR8, 0x1, URZ ;  /* 0x0000000108087899 */ /* 0x000fe400080006ff */
[----:B------:R-:W-:-:S04]  /*05b0*/  UIADD3 UR6, UPT, UPT, -UR6, 0x100000, URZ ;  /* 0x0010000006067890 */ /* 0x000fc8000fffe1ff */
[----:B------:R-:W-:Y:S02]  /*05c0*/  USHF.L.U32 UR7, UR6, 0xb, URZ ;  /* 0x0000000b06077899 */ /* 0x000fe400080006ff */
[----:B------:R-:W-:Y:S02]  /*05d0*/  USHF.L.U32 UR6, UR6, 0x1, URZ ;  /* 0x0000000106067899 */ /* 0x000fe400080006ff */
[----:B-1----:R-:W-:Y:S01]  /*05e0*/  ULEA UR4, UR4, UR5, 0x18 ;  /* 0x0000000504047291 */ /* 0x002fe2000f8ec0ff */
[----:B------:R-:W1:Y:S11]  /*05f0*/  FENCE.VIEW.ASYNC.S ;  /* 0x00000000000073c6 */ /* 0x000e760000000000 */
[----:B-1----:R1:W2:Y:S01]  /*0600*/  SYNCS.EXCH.64 URZ, [UR4], UR8 ;  /* 0x0000000804ff75b2 */ /* 0x0022a20008000100 */
[----:B------:R1:W3:Y:S01]  /*0610*/  SYNCS.EXCH.64 URZ, [UR4+0x68], UR6 ;  /* 0x0000680604ff75b2 */ /* 0x0002e20008000100 */
[----:B------:R1:W4:Y:S01]  /*0620*/  SYNCS.EXCH.64 URZ, [UR4+0x8], UR8 ;  /* 0x0000080804ff75b2 */ /* 0x0003220008000100 */
[----:B------:R1:W1:Y:S01]  /*0630*/  SYNCS.EXCH.64 URZ, [UR4+0x70], UR6 ;  /* 0x0000700604ff75b2 */ /* 0x0002620008000100 */
        /* <DEDUP_REMOVED lines=22> */
[----:B--234-:R-:W-:Y:S01]  /*07a0*/  NOP ;  /* 0x0000000000007918 */ /* 0x01cfe20000000000 */
.L_x_10:
[----:B-1----:R-:W-:Y:S05]  /*07b0*/  BSYNC.RECONVERGENT B0 ;  /* 0x0000000000007941 */ /* 0x002fea0003800200 */
.L_x_9:
[----:B------:R-:W1:Y:S01]  /*07c0*/  SHFL.IDX PT, R2, R81, RZ, 0x1f ;  /* 0x00001fff51027589 */ /* 0x000e6200000e0000 */
[----:B------:R-:W-:Y:S01]  /*07d0*/  NOP ;  /* 0x0000000000007918 */ /* 0x000fe20000000000 */
[----:B-1----:R-:W-:-:S13]  /*07e0*/  ISETP.NE.AND P0, PT, R2, 0x1, PT ;  /* 0x000000010200780c */ /* 0x002fda0003f05270 */
[----:B------:R-:W-:Y:S05]  /*07f0*/  @P0 BRA `(.L_x_11) ;  /* 0x0000000000400947 */ /* 0x000fea0003800000 */
        /* <DEDUP_REMOVED lines=9> */
[----:B------:R-:W-:Y:S01]  /*0890*/  USHF.L.U32 UR6, UR6, 0x1, URZ ;  /* 0x0000000106067899 */ /* 0x000fe200080006ff */
[----:B------:R-:W-:Y:S01]  /*08a0*/  ELECT P0, URZ, PT ;  /* 0x0000000000ff782f */ /* 0x000fe20003800000 */
[----:B-1----:R-:W-:Y:S01]  /*08b0*/  ULEA UR4, UR4, UR5, 0x18 ;  /* 0x0000000504047291 */ /* 0x002fe2000f8ec0ff */
[----:B------:R-:W1:Y:S11]  /*08c0*/  FENCE.VIEW.ASYNC.S ;  /* 0x00000000000073c6 */ /* 0x000e760000000000 */
[----:B-1----:R1:W2:Y:S01]  /*08d0*/  SYNCS.EXCH.64 URZ, [UR4+0xd0], UR8 ;  /* 0x0000d00804ff75b2 */ /* 0x0022a20008000100 */
[----:B------:R1:W3:Y:S01]  /*08e0*/  SYNCS.EXCH.64 URZ, [UR4+0xd8], UR6 ;  /* 0x0000d80604ff75b2 */ /* 0x0002e20008000100 */
[----:B------:R-:W-:Y:S01]  /*08f0*/  NOP ;  /* 0x0000000000007918 */ /* 0x000fe20000000000 */
.L_x_11:
[----:B------:R-:W4:Y:S01]  /*0900*/  SHFL.IDX PT, R2, R81, RZ, 0x1f ;  /* 0x00001fff51027589 */ /* 0x000f2200000e0000 */
[----:B------:R-:W-:Y:S01]  /*0910*/  NOP ;  /* 0x0000000000007918 */ /* 0x000fe20000000000 */
[----:B----4-:R-:W-:-:S13]  /*0920*/  ISETP.NE.AND P0, PT, R2, 0x3, PT ;  /* 0x000000030200780c */ /* 0x010fda0003f05270 */
[----:B------:R-:W-:Y:S05]  /*0930*/  @P0 BRA `(.L_x_12) ;  /* 0x0000000000300947 */ /* 0x000fea0003800000 */
[----:B-1----:R-:W1:Y:S01]  /*0940*/  S2UR UR4, SR_CgaCtaId ;  /* 0x00000000000479c3 */ /* 0x002e620000008800 */
[----:B------:R-:W-:Y:S01]  /*0950*/  UMOV UR6, 0x400 ;  /* 0x0000040000067882 */ /* 0x000fe20000000000 */
[----:B------:R-:W-:Y:S01]  /*0960*/  UMOV UR5, 0x20 ;  /* 0x0000002000057882 */ /* 0x000fe20000000000 */
[----:B------:R-:W-:Y:S01]  /*0970*/  ELECT P0, URZ, PT ;  /* 0x0000000000ff782f */ /* 0x000fe20003800000 */
[----:B-1----:R-:W-:Y:S02]  /*0980*/  ULEA UR6, UR4, UR6, 0x18 ;  /* 0x0000000604067291 */ /* 0x002fe4000f8ec0ff */
[----:B------:R-:W-:-:S04]  /*0990*/  UIADD3 UR4, UPT, UPT, -UR5, 0x100000, URZ ;  /* 0x0010000005047890 */ /* 0x000fc8000fffe1ff */
[----:B------:R-:W-:Y:S02]  /*09a0*/  USHF.L.U32 UR5, UR4, 0xb, URZ ;  /* 0x0000000b04057899 */ /* 0x000fe400080006ff */
[----:B------:R-:W-:Y:S01]  /*09b0*/  USHF.L.U32 UR4, UR4, 0x1, URZ ;  /* 0x0000000104047899 */ /* 0x000fe200080006ff */
[----:B------:R-:W1:Y:S11]  /*09c0*/  FENCE.VIEW.ASYNC.S ;  /* 0x00000000000073c6 */ /* 0x000e760000000000 */
[----:B-1----:R4:W1:Y:S01]  /*09d0*/  SYNCS.EXCH.64 URZ, [UR6+0xe0], UR4 ;  /* 0x0000e00406ff75b2 */ /* 0x0028620008000100 */
[----:B------:R4:W1:Y:S02]  /*09e0*/  SYNCS.EXCH.64 URZ, [UR6+0xe8], UR4 ;  /* 0x0000e80406ff75b2 */ /* 0x0008640008000100 */
[----:B----4-:R-:W-:Y:S01]  /*09f0*/  NOP ;  /* 0x0000000000007918 */ /* 0x010fe20000000000 */
.L_x_12:
[----:B------:R-:W4:Y:S01]  /*0a00*/  SHFL.IDX PT, R2, R81, RZ, 0x1f ;  /* 0x00001fff51027589 */ /* 0x000f2200000e0000 */
[----:B------:R-:W-:Y:S01]  /*0a10*/  NOP ;  /* 0x0000000000007918 */ /* 0x000fe20000000000 */
[----:B----4-:R-:W-:-:S13]  /*0a20*/  ISETP.NE.AND P0, PT, R2, 0x4, PT ;  /* 0x000000040200780c */ /* 0x010fda0003f05270 */
[----:B------:R-:W-:Y:S05]  /*0a30*/  @P0 BRA `(.L_x_13) ;  /* 0x00000000004c0947 */ /* 0x000fea0003800000 */
[----:B-1----:R-:W1:Y:S01]  /*0a40*/  S2UR UR6, SR_CgaCtaId ;  /* 0x00000000000679c3 */ /* 0x002e620000008800 */
[----:B------:R-:W-:Y:S01]  /*0a50*/  UMOV UR4, 0x720 ;  /* 0x0000072000047882 */ /* 0x000fe20000000000 */
[----:B------:R-:W-:Y:S01]  /*0a60*/  UMOV UR5, 0x400 ;  /* 0x0000040000057882 */ /* 0x000fe20000000000 */
[----:B------:R-:W-:Y:S01]  /*0a70*/  USEL UR4, UR4, 0x620, UP3 ;  /* 0x0000062004047887 */ /* 0x000fe20009800000 */
[----:B------:R-:W-:Y:S01]  /*0a80*/  UMOV UR8, 0x1 ;  /* 0x0000000100087882 */ /* 0x000fe20000000000 */
[----:B------:R-:W-:Y:S01]  /*0a90*/  ELECT P0, URZ, PT ;  /* 0x0000000000ff782f */ /* 0x000fe20003800000 */
[----:B------:R-:W-:-:S04]  /*0aa0*/  UIADD3 UR8, UPT, UPT, -UR8, 0x100000, URZ ;  /* 0x0010000008087890 */ /* 0x000fc8000fffe1ff */
[----:B------:R-:W-:Y:S02]  /*0ab0*/  USHF.L.U32 UR9, UR8, 0xb, URZ ;  /* 0x0000000b08097899 */ /* 0x000fe400080006ff */
[----:B------:R-:W-:Y:S02]  /*0ac0*/  USHF.L.U32 UR8, UR8, 0x1, URZ ;  /* 0x0000000108087899 */ /* 0x000fe400080006ff */
[----:B-1----:R-:W-:Y:S02]  /*0ad0*/  ULEA UR6, UR6, UR5, 0x18 ;  /* 0x0000000506067291 */ /* 0x002fe4000f8ec0ff */
[----:B------:R-:W-:-:S04]  /*0ae0*/  UIADD3 UR4, UPT, UPT, -UR4, 0x100000, URZ ;  /* 0x0010000004047890 */ /* 0x000fc8000fffe1ff */
[----:B------:R-:W-:Y:S02]  /*0af0*/  USHF.L.U32 UR5, UR4, 0xb, URZ ;  /* 0x0000000b04057899 */ /* 0x000fe400080006ff */
[----:B------:R-:W-:Y:S01]  /*0b00*/  USHF.L.U32 UR4, UR4, 0x1, URZ ;  /* 0x0000000104047899 */ /* 0x000fe200080006ff */
[----:B------:R-:W1:Y:S03]  /*0b10*/  FENCE.VIEW.ASYNC.S ;  /* 0x00000000000073c6 */ /* 0x000e660000000000 */
[----:B-1----:R4:W1:Y:S08]  /*0b20*/  SYNCS.EXCH.64 URZ, [UR6+0xf0], UR8 ;  /* 0x0000f00806ff75b2 */ /* 0x0028700008000100 */
[----:B------:R4:W1:Y:S01]  /*0b30*/  SYNCS.EXCH.64 URZ, [UR6+0x100], UR4 ;  /* 0x0001000406ff75b2 */ /* 0x0008620008000100 */
[----:B------:R4:W1:Y:S01]  /*0b40*/  SYNCS.EXCH.64 URZ, [UR6+0xf8], UR8 ;  /* 0x0000f80806ff75b2 */ /* 0x0008620008000100 */
[----:B------:R4:W1:Y:S02]  /*0b50*/  SYNCS.EXCH.64 URZ, [UR6+0x108], UR4 ;  /* 0x0001080406ff75b2 */ /* 0x0008640008000100 */
[----:B----4-:R-:W-:Y:S01]  /*0b60*/  NOP ;  /* 0x0000000000007918 */ /* 0x010fe20000000000 */
.L_x_13:
[----:B------:R-:W4:Y:S01]  /*0b70*/  SHFL.IDX PT, R2, R81, RZ, 0x1f ;  /* 0x00001fff51027589 */ /* 0x000f2200000e0000 */
[----:B------:R-:W-:Y:S01]  /*0b80*/  NOP ;  /* 0x0000000000007918 */ /* 0x000fe20000000000 */
[----:B----4-:R-:W-:-:S13]  /*0b90*/  ISETP.NE.AND P0, PT, R2, 0x5, PT ;  /* 0x000000050200780c */ /* 0x010fda0003f05270 */
[----:B------:R-:W-:Y:S05]  /*0ba0*/  @P0 BRA `(.L_x_14) ;  /* 0x0000000000580947 */ /* 0x000fea0003800000 */
[----:B-1----:R-:W1:Y:S01]  /*0bb0*/  S2UR UR4, SR_CgaCtaId ;  /* 0x00000000000479c3 */ /* 0x002e620000008800 */
        /* <DEDUP_REMOVED lines=12> */
[----:B-1----:R4:W1:Y:S01]  /*0c80*/  SYNCS.EXCH.64 URZ, [UR4+0x110], UR8 ;  /* 0x0001100804ff75b2 */ /* 0x0028620008000100 */
[----:B------:R4:W1:Y:S01]  /*0c90*/  SYNCS.EXCH.64 URZ, [UR4+0x130], UR6 ;  /* 0x0001300604ff75b2 */ /* 0x0008620008000100 */
[----:B------:R4:W1:Y:S01]  /*0ca0*/  SYNCS.EXCH.64 URZ, [UR4+0x118], UR8 ;  /* 0x0001180804ff75b2 */ /* 0x0008620008000100 */
[----:B------:R4:W1:Y:S01]  /*0cb0*/  SYNCS.EXCH.64 URZ, [UR4+0x138], UR6 ;  /* 0x0001380604ff75b2 */ /* 0x0008620008000100 */
[----:B------:R4:W1:Y:S01]  /*0cc0*/  SYNCS.EXCH.64 URZ, [UR4+0x120], UR8 ;  /* 0x0001200804ff75b2 */ /* 0x0008620008000100 */
[----:B------:R4:W1:Y:S01]  /*0cd0*/  SYNCS.EXCH.64 URZ, [UR4+0x140], UR6 ;  /* 0x0001400604ff75b2 */ /* 0x0008620008000100 */
[----:B------:R4:W1:Y:S01]  /*0ce0*/  SYNCS.EXCH.64 URZ, [UR4+0x128], UR8 ;  /* 0x0001280804ff75b2 */ /* 0x0008620008000100 */
[----:B------:R4:W1:Y:S02]  /*0cf0*/  SYNCS.EXCH.64 URZ, [UR4+0x148], UR6 ;  /* 0x0001480604ff75b2 */ /* 0x0008640008000100 */
[----:B----4-:R-:W-:Y:S01]  /*0d00*/  NOP ;  /* 0x0000000000007918 */ /* 0x010fe20000000000 */
.L_x_14:
[----:B------:R-:W4:Y:S01]  /*0d10*/  SHFL.IDX PT, R2, R81, RZ, 0x1f ;  /* 0x00001fff51027589 */ /* 0x000f2200000e0000 */
[----:B------:R-:W1:Y:S01]  /*0d20*/  S2UR UR52, SR_CgaCtaId ;  /* 0x00000000003479c3 */ /* 0x000e620000008800 */
[----:B------:R-:W-:Y:S01]  /*0d30*/  NOP ;  /* 0x0000000000007918 */ /* 0x000fe20000000000 */
[----:B----4-:R-:W-:-:S13]  /*0d40*/  ISETP.NE.AND P0, PT, R2, 0x3, PT ;  /* 0x000000030200780c */ /* 0x010fda0003f05270 */
[----:B-1----:R-:W-:Y:S05]  /*0d50*/  @P0 BRA `(.L_x_15) ;  /* 0x0000000000340947 */ /* 0x002fea0003800000 */
[----:B------:R-:W-:Y:S01]  /*0d60*/  UMOV UR4, 0x400 ;  /* 0x0000040000047882 */ /* 0x000fe20000000000 */
[----:B------:R-:W-:Y:S01]  /*0d70*/  UMOV UR6, 0x20 ;  /* 0x0000002000067882 */ /* 0x000fe20000000000 */
[----:B------:R-:W-:Y:S02]  /*0d80*/  ULEA UR4, UR52, UR4, 0x18 ;  /* 0x0000000434047291 */ /* 0x000fe4000f8ec0ff */
[----:B------:R-:W-:-:S04]  /*0d90*/  UIADD3 UR6, UPT, UPT, -UR6, 0x100000, URZ ;  /* 0x0010000006067890 */ /* 0x000fc8000fffe1ff */
[----:B------:R-:W-:Y:S02]  /*0da0*/  USHF.L.U32 UR7, UR6, 0xb, URZ ;  /* 0x0000000b06077899 */ /* 0x000fe400080006ff */
[----:B------:R-:W-:Y:S01]  /*0db0*/  USHF.L.U32 UR6, UR6, 0x1, URZ ;  /* 0x0000000106067899 */ /* 0x000fe200080006ff */
[----:B------:R-:W-:Y:S01]  /*0dc0*/  ELECT P0, URZ, PT ;  /* 0x0000000000ff782f */ /* 0x000fe20003800000 */
[----:B------:R-:W1:Y:S10]  /*0dd0*/  FENCE.VIEW.ASYNC.S ;  /* 0x00000000000073c6 */ /* 0x000e740000000000 */
[----:B-1----:R1:W4:Y:S01]  /*0de0*/  SYNCS.EXCH.64 URZ, [UR4+0x150], UR6 ;  /* 0x0001500604ff75b2 */ /* 0x0023220008000100 */
[----:B------:R1:W1:Y:S01]  /*0df0*/  SYNCS.EXCH.64 URZ, [UR4+0x160], UR6 ;  /* 0x0001600604ff75b2 */ /* 0x0002620008000100 */
[----:B------:R1:W1:Y:S01]  /*0e00*/  SYNCS.EXCH.64 URZ, [UR4+0x158], UR6 ;  /* 0x0001580604ff75b2 */ /* 0x0002620008000100 */
[----:B------:R1:W1:Y:S01]  /*0e10*/  SYNCS.EXCH.64 URZ, [UR4+0x168], UR6 ;  /* 0x0001680604ff75b2 */ /* 0x0002620008000100 */
[----:B------:R-:W-:Y:S01]  /*0e20*/  NOP ;  /* 0x0000000000007918 */ /* 0x000fe20000000000 */
.L_x_15:
[----:B-1----:R-:W1:Y:S01]  /*0e30*/  LDCU UR4, c[0x0][0x36c] ;  /* 0x00006d80ff0477ac */ /* 0x002e620008000800 */
[----:B------:R-:W-:Y:S01]  /*0e40*/  ISETP.NE.OR P3, PT, R0, 0x2, !P3 ;  /* 0x000000020000780c */ /* 0x000fe20005f65670 */
[----:B------:R-:W-:Y:S01]  /*0e50*/  NOP ;  /* 0x0000000000007918 */ /* 0x000fe20000000000 */
[----:B------:R-:W-:Y:S01]  /*0e60*/  LOP3.LUT R0, R69, 0x1f, RZ, 0xc0, !PT ;  /* 0x0000001f45007812 */ /* 0x000fe200078ec0ff */
[----:B------:R-:W-:Y:S02]  /*0e70*/  UISETP.NE.AND UP4, UPT, UR18, 0x2, UPT ;  /* 0x000000021200788c */ /* 0x000fe4000bf85270 */
[----:B------:R-:W-:Y:S02]  /*0e80*/  UISETP.NE.AND UP5, UPT, UR18, URZ, UPT ;  /* 0x000000ff1200728c */ /* 0x000fe4000bfa5270 */
[----:B-1----:R-:W-:-:S09]  /*0e90*/  UISETP.EQ.U32.AND UP6, UPT, UR4, 0x1, UPT ;  /* 0x000000010400788c */ /* 0x002fd2000bfc2070 */
[----:B------:R-:W-:Y:S05]  /*0ea0*/  BRA.U !UP6, `(.L_x_16) ;  /* 0x000000010e087547 */ /* 0x000fea000b800000 */
[----:B--234-:R-:W-:Y:S01]  /*0eb0*/  UCGABAR_ARV ;  /* 0x00000000000079c7 */ /* 0x01cfe20008000000 */
[----:B------:R-:W-:Y:S05]  /*0ec0*/  BRA `(.L_x_17) ;  /* 0x0000000000047947 */ /* 0x000fea0003800000 */
.L_x_16:
[----:B--234-:R-:W-:Y:S01]  /*0ed0*/  NOP ;  /* 0x0000000000007918 */ /* 0x01cfe20000000000 */
.L_x_17:
[----:B------:R-:W1:Y:S01]  /*0ee0*/  S2UR UR46, SR_CTAID.X ;  /* 0x00000000002e79c3 */ /* 0x000e620000002500 */
[----:B------:R-:W-:-:S05]  /*0ef0*/  CS2R.32 R3, SR_CgaSize ;  /* 0x0000000000037805 */ /* 0x000fca0000008a00 */
[----:B------:R-:W-:-:S05]  /*0f00*/  IMAD R3, R3, -0xa0, RZ ;  /* 0xffffff6003037824 */ /* 0x000fca00078e02ff */
[----:B------:R-:W-:-:S14]  /*0f10*/  R2UR UR5, R3 ;  /* 0x00000000030572ca */ /* 0x000fdc00000e0000 */
[----:B------:R-:W2:Y:S01]  /*0f20*/  LDCU UR5, c[0x0][UR5+0x2b0] ;  /* 0x00005600050577ac */ /* 0x000ea20008000800 */
[----:B------:R-:W-:-:S05]  /*0f30*/  CS2R.32 R3, SR_CgaSize ;  /* 0x0000000000037805 */ /* 0x000fca0000008a00 */
[----:B------:R-:W-:-:S05]  /*0f40*/  IMAD R3, R3, -0xa0, RZ ;  /* 0xffffff6003037824 */ /* 0x000fca00078e02ff */
[----:B------:R-:W-:-:S14]  /*0f50*/  R2UR UR4, R3 ;  /* 0x00000000030472ca */ /* 0x000fdc00000e0000 */
[----:B------:R-:W3:Y:S01]  /*0f60*/  LDCU UR4, c[0x0][UR4+0x2b4] ;  /* 0x00005680040477ac */ /* 0x000ee20008000800 */
[----:B------:R-:W4:Y:S01]  /*0f70*/  S2UR UR45, SR_CTAID.Y ;  /* 0x00000000002d79c3 */ /* 0x000f220000002600 */
[----:B------:R-:W-:-:S05]  /*0f80*/  CS2R.32 R3, SR_CgaSize ;  /* 0x0000000000037805 */ /* 0x000fca0000008a00 */
[----:B------:R-:W-:-:S05]  /*0f90*/  IMAD R3, R3, -0xa0, RZ ;  /* 0xffffff6003037824 */ /* 0x000fca00078e02ff */
[----:B------:R-:W-:-:S14]  /*0fa0*/  R2UR UR57, R3 ;  /* 0x00000000033972ca */ /* 0x000fdc00000e0000 */
[----:B------:R-:W3:Y:S01]  /*0fb0*/  LDCU UR57, c[0x0][UR57+0x2a0] ;  /* 0x00005400393977ac */ /* 0x000ee20008000800 */
[----:B------:R-:W-:-:S05]  /*0fc0*/  CS2R.32 R3, SR_CgaSize ;  /* 0x0000000000037805 */ /* 0x000fca0000008a00 */
[----:B------:R-:W-:-:S05]  /*0fd0*/  IMAD R3, R3, -0xa0, RZ ;  /* 0xffffff6003037824 */ /* 0x000fca00078e02ff */
[----:B------:R-:W-:-:S14]  /*0fe0*/  R2UR UR60, R3 ;  /* 0x00000000033c72ca */ /* 0x000fdc00000e0000 */
[----:B------:R-:W3:Y:S01]  /*0ff0*/  LDCU UR60, c[0x0][UR60+0x2a4] ;  /* 0x000054803c3c77ac */ /* 0x000ee20008000800 */
[----:B------:R-:W-:Y:S01]  /*1000*/  USHF.L.U32 UR24, UR52, 0xa, URZ ;  /* 0x0000000a34187899 */ /* 0x000fe200080006ff */
[----:B------:R-:W3:Y:S01]  /*1010*/  LDCU UR19, c[0x0][0xb24] ;  /* 0x00016480ff1377ac */ /* 0x000ee20008000800 */
[----:B------:R-:W3:Y:S01]  /*1020*/  LDCU UR42, c[0x0][0xb24] ;  /* 0x00016480ff2a77ac */ /* 0x000ee20008000800 */
[----:B-1----:R-:W-:Y:S01]  /*1030*/  I2FP.F32.U32 R3, UR46 ;  /* 0x0000002e00037c45 */ /* 0x002fe20008201000 */
[----:B------:R-:W1:Y:S04]  /*1040*/  LDCU UR22, c[0x0][0xb30] ;  /* 0x00016600ff1677ac */ /* 0x000e680008000800 */
[----:B--2---:R-:W-:Y:S01]  /*1050*/  FMUL R3, R3, UR5 ;  /* 0x0000000503037c20 */ /* 0x004fe20008400000 */
[----:B------:R-:W-:Y:S01]  /*1060*/  ULOP3.LUT UR24, UR24, 0x1c00, URZ, 0xc0, !UPT ;  /* 0x00001c0018187892 */ /* 0x000fe2000f8ec0ff */
[----:B----4-:R-:W-:-:S04]  /*1070*/  I2FP.F32.U32 R2, UR45 ;  /* 0x0000002d00027c45 */ /* 0x010fc80008201000 */
[----:B------:R-:W2:Y:S01]  /*1080*/  F2I.U32.TRUNC.NTZ R3, R3 ;  /* 0x0000000300037305 */ /* 0x000ea2000020f000 */
[----:B---3--:R-:W-:-:S07]  /*1090*/  FMUL R2, R2, UR4 ;  /* 0x0000000402027c20 */ /* 0x008fce0008400000 */
[----:B------:R-:W3:Y:S01]  /*10a0*/  F2I.U32.TRUNC.NTZ R2, R2 ;  /* 0x0000000200027305 */ /* 0x000ee2000020f000 */
[----:B--2---:R-:W-:Y:S02]  /*10b0*/  R2UR UR5, R3 ;  /* 0x00000000030572ca */ /* 0x004fe400000e0000 */
[----:B---3--:R-:W-:Y:S02]  /*10c0*/  R2UR UR4, R2 ;  /* 0x00000000020472ca */ /* 0x008fe400000e0000 */
[----:B------:R-:W-:-:S09]  /*10d0*/  PRMT R2, RZ, 0x7610, R2 ;  /* 0x00007610ff027816 */ /* 0x000fd20000000002 */
[----:B------:R-:W-:-:S04]  /*10e0*/  UIADD3 UR5, UPT, UPT, -UR5, URZ, URZ ;  /* 0x000000ff05057290 */ /* 0x000fc8000fffe1ff */
[----:B------:R-:W-:Y:S02]  /*10f0*/  UIMAD UR57, UR57, UR5, UR46 ;  /* 0x00000005393972a4 */ /* 0x000fe4000f8e022e */
[----:B------:R-:W-:-:S04]  /*1100*/  UIADD3 UR4, UPT, UPT, -UR4, URZ, URZ ;  /* 0x000000ff04047290 */ /* 0x000fc8000fffe1ff */
[----:B------:R-:W-:Y:S01]  /*1110*/  UIMAD UR60, UR60, UR4, UR45 ;  /* 0x000000043c3c72a4 */ /* 0x000fe2000f8e022d */
[----:B-1----:R-:W-:Y:S11]  /*1120*/  BRA.U UP5, `(.L_x_18) ;  /* 0x0000000105787547 */ /* 0x002ff6000b800000 */
[----:B------:R-:W-:-:S04]  /*1130*/  UISETP.NE.AND UP0, UPT, UR60, URZ, UPT ;  /* 0x000000ff3c00728c */ /* 0x000fc8000bf05270 */
[----:B------:R-:W-:Y:S02]  /*1140*/  USEL UR5, URZ, 0x2, UP0 ;  /* 0x00000002ff057887 */ /* 0x000fe40008000000 */
[----:B------:R-:W-:Y:S02]  /*1150*/  USEL UR4, URZ, 0x4, UP0 ;  /* 0x00000004ff047887 */ /* 0x000fe40008000000 */
[----:B------:R-:W-:Y:S02]  /*1160*/  USEL UR7, URZ, 0x8, UP0 ;  /* 0x00000008ff077887 */ /* 0x000fe40008000000 */
[----:B------:R-:W-:Y:S02]  /*1170*/  USEL UR6, URZ, 0x10, UP0 ;  /* 0x00000010ff067887 */ /* 0x000fe40008000000 */
[----:B------:R-:W-:Y:S02]  /*1180*/  USEL UR8, URZ, 0x20, UP0 ;  /* 0x00000020ff087887 */ /* 0x000fe40008000000 */
[----:B------:R-:W-:-:S02]  /*1190*/  USEL UR12, URZ, 0x40, UP0 ;  /* 0x00000040ff0c7887 */ /* 0x000fc40008000000 */
[----:B------:R-:W-:Y:S02]  /*11a0*/  USEL UR13, URZ, 0x80, UP0 ;  /* 0x00000080ff0d7887 */ /* 0x000fe40008000000 */
[----:B------:R-:W-:-:S04]  /*11b0*/  UISETP.NE.AND UP0, UPT, UR60, URZ, UPT ;  /* 0x000000ff3c00728c */ /* 0x000fc8000bf05270 */
[----:B------:R-:W-:-:S04]  /*11c0*/  UISETP.EQ.OR UP0, UPT, UR57, URZ, !UP0 ;  /* 0x000000ff3900728c */ /* 0x000fc8000c702670 */
[----:B------:R-:W-:Y:S02]  /*11d0*/  USEL UR11, URZ, 0x1, !UP0 ;  /* 0x00000001ff0b7887 */ /* 0x000fe4000c000000 */
[----:B------:R-:W-:-:S04]  /*11e0*/  UISETP.NE.AND UP0, UPT, UR57, 0x1, UPT ;  /* 0x000000013900788c */ /* 0x000fc8000bf05270 */
[----:B------:R-:W-:Y:S02]  /*11f0*/  USEL UR10, UR5, 0x2, UP0 ;  /* 0x00000002050a7887 */ /* 0x000fe40008000000 */
[----:B------:R-:W-:-:S04]  /*1200*/  UISETP.NE.AND UP0, UPT, UR57, 0x2, UPT ;  /* 0x000000023900788c */ /* 0x000fc8000bf05270 */
[----:B------:R-:W-:Y:S02]  /*1210*/  USEL UR4, UR4, 0x4, UP0 ;  /* 0x0000000404047887 */ /* 0x000fe40008000000 */
[----:B------:R-:W-:Y:S02]  /*1220*/  UISETP.NE.AND UP0, UPT, UR57, 0x3, UPT ;  /* 0x000000033900788c */ /* 0x000fe4000bf05270 */
[----:B------:R-:W-:Y:S02]  /*1230*/  UIADD3 UR4, UPT, UPT, UR4, UR10, UR11 ;  /* 0x0000000a04047290 */ /* 0x000fe4000fffe00b */
        /* <DEDUP_REMOVED lines=10> */
[----:B------:R-:W-:-:S04]  /*12e0*/  USEL UR5, UR13, 0x80, UP0 ;  /* 0x000000800d057887 */ /* 0x000fc80008000000 */
[----:B------:R-:W-:-:S06]  /*12f0*/  UIADD3 UR4, UPT, UPT, UR4, UR5, URZ ;  /* 0x0000000504047290 */ /* 0x000fcc000fffe0ff */
[----:B------:R-:W-:-:S07]  /*1300*/  MOV R2, UR4 ;  /* 0x0000000400027c02 */ /* 0x000fce0008000f00 */
.L_x_18:
[----:B------:R-:W1:Y:S01]  /*1310*/  S2UR UR36, SR_CTAID.Z ;  /* 0x00000000002479c3 */ /* 0x000e620000002700 */
[----:B------:R-:W-:-:S09]  /*1320*/  UISETP.GE.AND UP0, UPT, UR19, 0x1, UPT ;  /* 0x000000011300788c */ /* 0x000fd2000bf06270 */
[----:B------:R-:W-:Y:S05]  /*1330*/  BRA.U !UP0, `(.L_x_19) ;  /* 0x0000000108d07547 */ /* 0x000fea000b800000 */
[----:B------:R-:W2:Y:S01]  /*1340*/  LDCU UR20, c[0x0][0xb0c] ;  /* 0x00016180ff1477ac */ /* 0x000ea20008000800 */
[----:B------:R-:W3:Y:S01]  /*1350*/  LDCU.128 UR12, c[0x0][0xb10] ;  /* 0x00016200ff0c77ac */ /* 0x000ee20008000c00 */
[----:B------:R-:W4:Y:S01]  /*1360*/  LDCU UR6, c[0x0][0x370] ;  /* 0x00006e00ff0677ac */ /* 0x000f220008000800 */
[----:B------:R-:W1:Y:S01]  /*1370*/  LDCU UR7, c[0x0][0x374] ;  /* 0x00006e80ff0777ac */ /* 0x000e620008000800 */
[----:B------:R-:W1:Y:S01]  /*1380*/  LDCU UR21, c[0x0][0xb20] ;  /* 0x00016400ff1577ac */ /* 0x000e620008000800 */
[----:B--2---:R-:W-:Y:S02]  /*1390*/  UISETP.NE.AND UP0, UPT, UR20, 0x1, UPT ;  /* 0x000000011400788c */ /* 0x004fe4000bf05270 */
[----:B---3--:R-:W-:Y:S01]  /*13a0*/  UIMAD.WIDE.U32 UR4, UR46, UR12, URZ ;  /* 0x0000000c2e0472a5 */ /* 0x008fe2000f8e00ff */
[----:B------:R-:W2:Y:S01]  /*13b0*/  LDCU.64 UR8, c[0x0][0xb28] ;  /* 0x00016500ff0877ac */ /* 0x000ea20008000a00 */
[----:B----4-:R-:W-:Y:S02]  /*13c0*/  UIMAD.WIDE.U32 UR10, UR6, UR12, URZ ;  /* 0x0000000c060a72a5 */ /* 0x010fe4000f8e00ff */
[----:B------:R-:W-:-:S02]  /*13d0*/  USHF.R.U32.HI UR5, URZ, UR13, UR5 ;  /* 0x0000000dff057299 */ /* 0x000fc40008011605 */
[----:B------:R-:W-:Y:S02]  /*13e0*/  UISETP.NE.AND UP2, UPT, UR19, 0x1, UPT ;  /* 0x000000011300788c */ /* 0x000fe4000bf45270 */
[----:B------:R-:W-:Y:S01]  /*13f0*/  USEL UR5, UR46, UR5, !UP0 ;  /* 0x000000052e057287 */ /* 0x000fe2000c000000 */
[----:B------:R-:W-:Y:S01]  /*1400*/  UMOV UR10, UR11 ;  /* 0x0000000b000a7c82 */ /* 0x000fe20008000000 */
[----:B------:R-:W-:Y:S02]  /*1410*/  UIMAD.WIDE.U32 UR16, UR45, UR15, URZ ;  /* 0x0000000f2d1072a5 */ /* 0x000fe4000f8e00ff */
[----:B------:R-:W-:Y:S02]  /*1420*/  @UP0 USHF.R.U32.HI UR6, URZ, UR13, UR10 ;  /* 0x0000000dff060299 */ /* 0x000fe4000801160a */
[----:B------:R-:W-:Y:S02]  /*1430*/  UISETP.NE.AND UP0, UPT, UR14, 0x1, UPT ;  /* 0x000000010e00788c */ /* 0x000fe4000bf05270 */
[----:B-1----:R-:W-:-:S02]  /*1440*/  UIMAD.WIDE.U32 UR10, UR7, UR15, URZ ;  /* 0x0000000f070a72a5 */ /* 0x002fc4000f8e00ff */
[----:B--2---:R-:W-:Y:S01]  /*1450*/  UIMAD.WIDE.U32 UR12, UR6, UR8, URZ ;  /* 0x00000008060c72a5 */ /* 0x004fe2000f8e00ff */
[----:B------:R-:W-:Y:S02]  /*1460*/  UMOV UR4, UR17 ;  /* 0x0000001100047c82 */ /* 0x000fe40008000000 */
[----:B------:R-:W-:Y:S02]  /*1470*/  USHF.R.U32.HI UR4, URZ, UR21, UR4 ;  /* 0x00000015ff047299 */ /* 0x000fe40008011604 */
[----:B------:R-:W-:Y:S02]  /*1480*/  UMOV UR10, UR11 ;  /* 0x0000000b000a7c82 */ /* 0x000fe40008000000 */
[----:B------:R-:W-:Y:S01]  /*1490*/  UMOV UR12, UR13 ;  /* 0x0000000d000c7c82 */ /* 0x000fe20008000000 */
[----:B------:R-:W-:Y:S02]  /*14a0*/  @UP0 USHF.R.U32.HI UR7, URZ, UR21, UR10 ;  /* 0x00000015ff070299 */ /* 0x000fe4000801160a */
[----:B------:R-:W-:-:S02]  /*14b0*/  USEL UR4, UR45, UR4, !UP0 ;  /* 0x000000042d047287 */ /* 0x000fc4000c000000 */
[----:B------:R-:W-:Y:S02]  /*14c0*/  UIMAD.WIDE.U32 UR10, UR7, UR8, URZ ;  /* 0x00000008070a72a5 */ /* 0x000fe4000f8e00ff */
[----:B------:R-:W-:Y:S02]  /*14d0*/  @UP2 USHF.R.U32.HI UR6, URZ, UR9, UR12 ;  /* 0x00000009ff062299 */ /* 0x000fe4000801160c */
[----:B------:R-:W-:-:S03]  /*14e0*/  UIMAD.WIDE.U32 UR12, UR4, UR8, URZ ;  /* 0x00000008040c72a5 */ /* 0x000fc6000f8e00ff */
[----:B------:R-:W-:Y:S02]  /*14f0*/  UMOV UR10, UR11 ;  /* 0x0000000b000a7c82 */ /* 0x000fe40008000000 */
[----:B------:R-:W-:Y:S02]  /*1500*/  @UP2 USHF.R.U32.HI UR7, URZ, UR9, UR10 ;  /* 0x00000009ff072299 */ /* 0x000fe4000801160a */
[----:B------:R-:W-:Y:S02]  /*1510*/  UIMAD UR10, UR6, UR19, URZ ;  /* 0x00000013060a72a4 */ /* 0x000fe4000f8e02ff */
[----:B------:R-:W-:-:S04]  /*1520*/  UIMAD UR7, UR7, UR19, URZ ;  /* 0x00000013070772a4 */ /* 0x000fc8000f8e02ff */
[----:B------:R-:W-:-:S03]  /*1530*/  UISETP.GE.AND UP0, UPT, UR4, UR7, UPT ;  /* 0x000000070400728c */ /* 0x000fc6000bf06270 */
[----:B------:R-:W-:Y:S01]  /*1540*/  UMOV UR7, UR13 ;  /* 0x0000000d00077c82 */ /* 0x000fe20008000000 */
[----:B------:R-:W-:Y:S02]  /*1550*/  UISETP.GE.OR UP0, UPT, UR5, UR10, UP0 ;  /* 0x0000000a0500728c */ /* 0x000fe40008706670 */
[----:B------:R-:W-:Y:S02]  /*1560*/  UIMAD.WIDE.U32 UR10, UR5, UR8, URZ ;  /* 0x00000008050a72a5 */ /* 0x000fe4000f8e00ff */
[----:B------:R-:W-:Y:S02]  /*1570*/  USHF.R.U32.HI UR7, URZ, UR9, UR7 ;  /* 0x00000009ff077299 */ /* 0x000fe40008011607 */
[----:B------:R-:W-:Y:S02]  /*1580*/  UIADD3 UR10, UPT, UPT, -UR4, URZ, URZ ;  /* 0x000000ff040a7290 */ /* 0x000fe4000fffe1ff */
[----:B------:R-:W-:Y:S02]  /*1590*/  USEL UR7, UR4, UR7, !UP2 ;  /* 0x0000000704077287 */ /* 0x000fe4000d000000 */
[----:B------:R-:W-:Y:S01]  /*15a0*/  UIMAD UR10, UR14, UR10, UR45 ;  /* 0x0000000a0e0a72a4 */ /* 0x000fe2000f8e022d */
[----:B------:R-:W-:Y:S01]  /*15b0*/  @!UP0 UMOV UR8, UR11 ;  /* 0x0000000b00088c82 */ /* 0x000fe20008000000 */
[----:B------:R-:W-:-:S02]  /*15c0*/  UIADD3 UR11, UPT, UPT, -UR5, URZ, URZ ;  /* 0x000000ff050b7290 */ /* 0x000fc4000fffe1ff */
[----:B------:R-:W-:Y:S02]  /*15d0*/  @!UP0 USHF.R.U32.HI UR8, URZ, UR9, UR8 ;  /* 0x00000009ff088299 */ /* 0x000fe40008011608 */
[----:B------:R-:W-:Y:S02]  /*15e0*/  UIADD3 UR9, UPT, UPT, -UR7, URZ, URZ ;  /* 0x000000ff07097290 */ /* 0x000fe4000fffe1ff */
[----:B------:R-:W-:Y:S02]  /*15f0*/  @!UP0 USEL UR8, UR5, UR8, !UP2 ;  /* 0x0000000805088287 */ /* 0x000fe4000d000000 */
[----:B------:R-:W-:Y:S02]  /*1600*/  UIMAD UR9, UR19, UR9, UR4 ;  /* 0x00000009130972a4 */ /* 0x000fe4000f8e0204 */
[----:B------:R-:W-:Y:S02]  /*1610*/  @!UP0 UIADD3 UR7, UPT, UPT, UR7, -UR8, URZ ;  /* 0x8000000807078290 */ /* 0x000fe4000fffe0ff */
[----:B------:R-:W-:-:S02]  /*1620*/  @!UP0 UIMAD UR6, UR9, UR6, UR8 ;  /* 0x00000006090682a4 */ /* 0x000fc4000f8e0208 */
[----:B------:R-:W-:Y:S02]  /*1630*/  @!UP0 UIMAD UR4, UR7, UR19, UR5 ;  /* 0x00000013070482a4 */ /* 0x000fe4000f8e0205 */
[----:B------:R-:W-:Y:S02]  /*1640*/  UIMAD UR46, UR20, UR11, UR46 ;  /* 0x0000000b142e72a4 */ /* 0x000fe4000f8e022e */
[----:B------:R-:W-:Y:S01]  /*1650*/  UIMAD UR45, UR4, UR14, UR10 ;  /* 0x0000000e042d72a4 */ /* 0x000fe2000f8e020a */
[----:B------:R-:W-:Y:S02]  /*1660*/  @!UP0 UMOV UR5, UR6 ;  /* 0x0000000600058c82 */ /* 0x000fe40008000000 */
[----:B------:R-:W-:-:S12]  /*1670*/  UIMAD UR46, UR5, UR20, UR46 ;  /* 0x00000014052e72a4 */ /* 0x000fd8000f8e022e */
.L_x_19:
[----:B------:R-:W-:-:S09]  /*1680*/  UISETP.NE.AND UP0, UPT, UR22, 0x1, UPT ;  /* 0x000000011600788c */ /* 0x000fd2000bf05270 */
[----:B------:R-:W-:Y:S05]  /*1690*/  BRA.U UP0, `(.L_x_20) ;  /* 0x0000000100407547 */ /* 0x000fea000b800000 */
[----:B------:R-:W2:Y:S01]  /*16a0*/  LDCU.128 UR8, c[0x0][0xb10] ;  /* 0x00016200ff0877ac */ /* 0x000ea20008000c00 */
[----:B------:R-:W3:Y:S01]  /*16b0*/  LDCU UR12, c[0x0][0xb0c] ;  /* 0x00016180ff0c77ac */ /* 0x000ee20008000800 */
[----:B------:R-:W4:Y:S01]  /*16c0*/  LDCU UR13, c[0x0][0xb20] ;  /* 0x00016400ff0d77ac */ /* 0x000f220008000800 */
[----:B--2---:R-:W-:Y:S02]  /*16d0*/  UIMAD.WIDE.U32 UR4, UR46, UR8, URZ ;  /* 0x000000082e0472a5 */ /* 0x004fe4000f8e00ff */
[----:B------:R-:W-:Y:S02]  /*16e0*/  UIMAD.WIDE.U32 UR6, UR45, UR11, URZ ;  /* 0x0000000b2d0672a5 */ /* 0x000fe4000f8e00ff */
[----:B---3--:R-:W-:Y:S02]  /*16f0*/  UISETP.NE.AND UP0, UPT, UR12, 0x1, UPT ;  /* 0x000000010c00788c */ /* 0x008fe4000bf05270 */
[----:B------:R-:W-:-:S03]  /*1700*/  USHF.R.U32.HI UR5, URZ, UR9, UR5 ;  /* 0x00000009ff057299 */ /* 0x000fc60008011605 */
[----:B------:R-:W-:Y:S01]  /*1710*/  UMOV UR4, UR7 ;  /* 0x0000000700047c82 */ /* 0x000fe20008000000 */
[----:B------:R-:W-:Y:S02]  /*1720*/  USEL UR5, UR46, UR5, !UP0 ;  /* 0x000000052e057287 */ /* 0x000fe4000c000000 */
[----:B------:R-:W-:Y:S02]  /*1730*/  UISETP.NE.AND UP0, UPT, UR10, 0x1, UPT ;  /* 0x000000010a00788c */ /* 0x000fe4000bf05270 */
[----:B----4-:R-:W-:-:S04]  /*1740*/  USHF.R.U32.HI UR4, URZ, UR13, UR4 ;  /* 0x0000000dff047299 */ /* 0x010fc80008011604 */
[----:B------:R-:W-:-:S04]  /*1750*/  USEL UR4, UR45, UR4, !UP0 ;  /* 0x000000042d047287 */ /* 0x000fc8000c000000 */
[----:B------:R-:W-:Y:S02]  /*1760*/  UIADD3 UR6, UPT, UPT, UR5, -UR4, URZ ;  /* 0x8000000405067290 */ /* 0x000fe4000fffe0ff */
[----:B------:R-:W-:Y:S02]  /*1770*/  UIADD3 UR4, UPT, UPT, -UR5, UR4, URZ ;  /* 0x0000000405047290 */ /* 0x000fe4000fffe1ff */
[----:B------:R-:W-:Y:S02]  /*1780*/  UIMAD UR45, UR6, UR10, UR45 ;  /* 0x0000000a062d72a4 */ /* 0x000fe4000f8e022d */
[----:B------:R-:W-:-:S12]  /*1790*/  UIMAD UR46, UR4, UR12, UR46 ;  /* 0x0000000c042e72a4 */ /* 0x000fd8000f8e022e */
.L_x_20:
[----:B------:R-:W-:Y:S01]  /*17a0*/  UISETP.NE.AND UP0, UPT, UR18, 0x2, UPT ;  /* 0x000000021200788c */ /* 0x000fe2000bf05270 */
[----:B------:R-:W-:Y:S09]  /*17b0*/  BRA.U !UP6, `(.L_x_21) ;  /* 0x000000010e0c7547 */ /* 0x000ff2000b800000 */
[----:B------:R-:W-:Y:S01]  /*17c0*/  UCGABAR_WAIT ;  /* 0x0000000000007dc7 */ /* 0x000fe20008000000 */
[----:B------:R-:W-:Y:S01]  /*17d0*/  CCTL.IVALL ;  /* 0x00000000ff00798f */ /* 0x000fe20002000000 */
[----:B------:R-:W-:Y:S05]  /*17e0*/  BRA `(.L_x_22) ;  /* 0x0000000000047947 */ /* 0x000fea0003800000 */
.L_x_21:
[----:B------:R-:W-:Y:S06]  /*17f0*/  BAR.SYNC.DEFER_BLOCKING 0x0 ;  /* 0x0000000000007b1d */ /* 0x000fec0000010000 */
.L_x_22:
[----:B------:R-:W-:Y:S05]  /*1800*/  BRA.U UP0, `(.L_x_23) ;  /* 0x0000001900047547 */ /* 0x000fea000b800000 */
[----:B------:R-:W2:Y:S01]  /*1810*/  LDCU UR6, c[0x0][0x38c] ;  /* 0x00007180ff0677ac */ /* 0x000ea20008000800 */
[----:B------:R-:W-:Y:S01]  /*1820*/  PLOP3.LUT P1, PT, PT, PT, UP3, 0x80, 0x8 ;  /* 0x000000000008781c */ /* 0x000fe20003f2f038 */
[----:B------:R-:W-:Y:S01]  /*1830*/  IMAD.MOV.U32 R12, RZ, RZ, 0x1 ;  /* 0x00000001ff0c7424 */ /* 0x000fe200078e00ff */
[----:B------:R-:W-:Y:S01]  /*1840*/  ISETP.EQ.OR P2, PT, R0, RZ, P3 ;  /* 0x000000ff0000720c */ /* 0x000fe20001f42670 */
[----:B------:R-:W-:Y:S01]  /*1850*/  UISETP.NE.AND UP1, UPT, UR18, URZ, UPT ;  /* 0x000000ff1200728c */ /* 0x000fe2000bf25270 */
[----:B------:R-:W-:Y:S01]  /*1860*/  PLOP3.LUT P1, PT, P1, PT, PT, 0x8, 0x80 ;  /* 0x000000000080781c */ /* 0x000fe20000f2e170 */
[----:B------:R-:W-:Y:S01]  /*1870*/  USEL UR25, URZ, 0x1, UP4 ;  /* 0x00000001ff197887 */ /* 0x000fe2000a000000 */
[----:B------:R-:W-:Y:S01]  /*1880*/  CS2R R10, SRZ ;  /* 0x00000000000a7805 */ /* 0x000fe2000001ff00 */
[----:B------:R-:W-:Y:S01]  /*1890*/  IMAD.MOV.U32 R9, RZ, RZ, RZ ;  /* 0x000000ffff097224 */ /* 0x000fe200078e00ff */
[----:B------:R-:W3:Y:S01]  /*18a0*/  LDCU UR39, c[0x0][0x370] ;  /* 0x00006e00ff2777ac */ /* 0x000ee20008000800 */
[----:B------:R-:W-:Y:S01]  /*18b0*/  IMAD.MOV.U32 R8, RZ, RZ, 0x1 ;  /* 0x00000001ff087424 */ /* 0x000fe200078e00ff */
[----:B------:R-:W4:Y:S01]  /*18c0*/  LDCU.64 UR28, c[0x0][0x348] ;  /* 0x00006900ff1c77ac */ /* 0x000f220008000a00 */
[----:B------:R-:W-:-:S02]  /*18d0*/  USHF.R.U32.HI UR44, URZ, 0x7, UR24 ;  /* 0x00000007ff2c7899 */ /* 0x000fc40008011618 */
[----:B--2---:R-:W-:Y:S02]  /*18e0*/  UIADD3 UR5, UPT, UPT, UR6, 0x7f, URZ ;  /* 0x0000007f06057890 */ /* 0x004fe4000fffe0ff */
[----:B------:R-:W-:Y:S02]  /*18f0*/  UIADD3 UR47, UPT, UPT, UR6, 0xfe, URZ ;  /* 0x000000fe062f7890 */ /* 0x000fe4000fffe0ff */
[----:B------:R-:W-:Y:S01]  /*1900*/  USHF.R.S32.HI UR4, URZ, 0x1f, UR5 ;  /* 0x0000001fff047899 */ /* 0x000fe20008011405 */
[----:B------:R-:W2:Y:S03]  /*1910*/  LDCU UR38, c[0x0][0x374] ;  /* 0x00006e80ff2677ac */ /* 0x000ea60008000800 */
[----:B------:R-:W-:Y:S02]  /*1920*/  ULEA.HI UR4, UR4, UR5, URZ, 0x7 ;  /* 0x0000000504047291 */ /* 0x000fe4000f8f38ff */
[----:B------:R-:W-:-:S02]  /*1930*/  USEL UR25, UR25, 0x2, UP1 ;  /* 0x0000000219197887 */ /* 0x000fc40008800000 */
[----:B------:R-:W-:Y:S02]  /*1940*/  USHF.R.S32.HI UR41, URZ, 0x7, UR4 ;  /* 0x00000007ff297899 */ /* 0x000fe40008011404 */
[----:B------:R-:W-:Y:S02]  /*1950*/  UIADD3 UR4, UPT, UPT, UR6, -0x1, URZ ;  /* 0xffffffff06047890 */ /* 0x000fe4000fffe0ff */
[----:B------:R-:W-:Y:S02]  /*1960*/  UISETP.LT.U32.AND UP0, UPT, UR41, 0xd, UPT ;  /* 0x0000000d2900788c */ /* 0x000fe4000bf01070 */
[----:B------:R-:W-:Y:S02]  /*1970*/  UISETP.GE.U32.AND UP2, UPT, UR4, -0xff, UPT ;  /* 0xffffff010400788c */ /* 0x000fe4000bf46070 */
[----:B------:R-:W-:Y:S01]  /*1980*/  USEL UR40, UR41, 0xd, UP0 ;  /* 0x0000000d29287887 */ /* 0x000fe20008000000 */
[----:B------:R-:W-:-:S03]  /*1990*/  UMOV UR5, URZ ;  /* 0x000000ff00057c82 */ /* 0x000fc60008000000 */
[----:B------:R-:W-:Y:S02]  /*19a0*/  UIADD3 UR21, UPT, UPT, UR40, -0x1, URZ ;  /* 0xffffffff28157890 */ /* 0x000fe4000fffe0ff */
[----:B------:R-:W-:-:S03]  /*19b0*/  UIADD3 UR43, UPT, UPT, UR41, -UR40, URZ ;  /* 0x80000028292b7290 */ /* 0x000fc6000fffe0ff */
[----:B------:R-:W-:-:S04]  /*19c0*/  @UP2 UIADD3 UR21, UPT, UPT, UR40, URZ, URZ ;  /* 0x000000ff28152290 */ /* 0x000fc8000fffe0ff */
[----:B--234-:R-:W-:-:S12]  /*19d0*/  UIADD3 UR21, UPT, UPT, UR21, 0x1, URZ ;  /* 0x0000000115157890 */ /* 0x01cfd8000fffe0ff */
.L_x_43:
[----:B------:R-:W-:Y:S01]  /*19e0*/  UISETP.NE.AND UP0, UPT, UR52, URZ, UPT ;  /* 0x000000ff3400728c */ /* 0x000fe2000bf05270 */
[----:B------:R-:W2:Y:S08]  /*19f0*/  S2UR UR52, SR_CgaCtaId ;  /* 0x00000000003479c3 */ /* 0x000eb00000008800 */
[----:B------:R-:W-:Y:S05]  /*1a00*/  BRA.U UP0, `(.L_x_24) ;  /* 0x0000000100347547 */ /* 0x000fea000b800000 */
[----:B------:R-:W3:Y:S01]  /*1a10*/  S2R R0, SR_CgaCtaId ;  /* 0x0000000000007919 */ /* 0x000ee20000008800 */
[----:B------:R-:W-:-:S04]  /*1a20*/  MOV R2, 0x400 ;  /* 0x0000040000027802 */ /* 0x000fc80000000f00 */
[----:B---3--:R-:W-:Y:S02]  /*1a30*/  LEA R0, R0, R2, 0x18 ;  /* 0x0000000200007211 */ /* 0x008fe400078ec0ff */
[----:B------:R-:W-:-:S03]  /*1a40*/  SHF.L.U32 R2, R8, 0x1f, RZ ;  /* 0x0000001f08027819 */ /* 0x000fc600000006ff */
[----:B------:R-:W-:-:S04]  /*1a50*/  IMAD R0, R9, 0x8, R0 ;  /* 0x0000000809007824 */ /* 0x000fc800078e0200 */
[----:B------:R-:W3:Y:S02]  /*1a60*/  SYNCS.PHASECHK.TRANS64.TRYWAIT P0, [R0+URZ+0x160], R2 ;  /* 0x00016002000075a7 */ /* 0x000ee400080011ff */
[----:B---3--:R-:W-:Y:S05]  /*1a70*/  @!P0 BRA `(.L_x_25) ;  /* 0x0000005400708947 */ /* 0x008fea0003800000 */
.L_x_112:
[----:B------:R-:W-:Y:S01]  /*1a80*/  VIADD R9, R9, 0x1 ;  /* 0x0000000109097836 */ /* 0x000fe20000000000 */
[----:B------:R3:W-:Y:S04]  /*1a90*/  SYNCS.ARRIVE.TRANS64.A1T0 RZ, [R0+URZ+0x150], RZ ;  /* 0x000150ff00ff79a7 */ /* 0x0007e800081000ff */
[----:B------:R-:W-:-:S04]  /*1aa0*/  ISETP.NE.AND P0, PT, R9, 0x2, PT ;  /* 0x000000020900780c */ /* 0x000fc80003f05270 */
[----:B------:R-:W-:Y:S02]  /*1ab0*/  SEL R9, R9, RZ, P0 ;  /* 0x000000ff09097207 */ /* 0x000fe40000000000 */
[----:B---3--:R-:W-:-:S04]  /*1ac0*/  SEL R0, RZ, 0x1, P0 ;  /* 0x00000001ff007807 */ /* 0x008fc80000000000 */
[----:B------:R-:W-:-:S07]  /*1ad0*/  LOP3.LUT R8, R8, R0, RZ, 0x3c, !PT ;  /* 0x0000000008087212 */ /* 0x000fce00078e3cff */
.L_x_24:
[----:B------:R-:W-:Y:S01]  /*1ae0*/  UMOV UR6, 0x400 ;  /* 0x0000040000067882 */ /* 0x000fe20000000000 */
[----:B------:R-:W-:Y:S01]  /*1af0*/  SHF.L.U32 R0, R12, 0x1f, RZ ;  /* 0x0000001f0c007819 */ /* 0x000fe200000006ff */
[----:B--2---:R-:W-:Y:S02]  /*1b00*/  ULEA UR6, UR52, UR6, 0x18 ;  /* 0x0000000634067291 */ /* 0x004fe4000f8ec0ff */
[----:B------:R-:W-:Y:S02]  /*1b10*/  UISETP.GE.U32.AND UP0, UPT, UR47, 0xff, UPT ;  /* 0x000000ff2f00788c */ /* 0x000fe4000bf06070 */
[----:B------:R-:W-:Y:S02]  /*1b20*/  ULEA UR4, UR5, UR6, 0x3 ;  /* 0x0000000605047291 */ /* 0x000fe4000f8e18ff */
[----:B------:R-:W-:Y:S02]  /*1b30*/  USHF.L.U32 UR35, UR46, 0x6, URZ ;  /* 0x000000062e237899 */ /* 0x000fe400080006ff */
[----:B------:R-:W-:Y:S01]  /*1b40*/  ULEA UR11, UR45, UR44, 0x6 ;  /* 0x0000002c2d0b7291 */ /* 0x000fe2000f8e30ff */
[----:B------:R-:W-:-:S04]  /*1b50*/  UMOV UR13, URZ ;  /* 0x000000ff000d7c82 */ /* 0x000fc80008000000 */
[----:B------:R2:W3:Y:S01]  /*1b60*/  SYNCS.PHASECHK.TRANS64.TRYWAIT P0, [UR4+0x68], R0 ;  /* 0x00006800ff0075a7 */ /* 0x0004e20008001104 */
[----:B------:R-:W-:Y:S06]  /*1b70*/  BRA.U !UP0, `(.L_x_26) ;  /* 0x0000000108bc7547 */ /* 0x000fec000b800000 */
[----:B------:R-:W-:Y:S01]  /*1b80*/  UMOV UR7, URZ ;  /* 0x000000ff00077c82 */ /* 0x000fe20008000000 */
[----:B------:R-:W-:-:S05]  /*1b90*/  UMOV UR4, UR5 ;  /* 0x0000000500047c82 */ /* 0x000fca0008000000 */
.L_x_32:
[----:B------:R-:W-:Y:S01]  /*1ba0*/  ULEA UR33, UR4, UR6, 0x3 ;  /* 0x0000000604217291 */ /* 0x000fe2000f8e18ff */
[----:B---3--:R-:W-:Y:S01]  /*1bb0*/  @!P3 MOV R2, 0x4000 ;  /* 0x000040000002b802 */ /* 0x008fe20000000f00 */
[----:B-1-34-:R-:W-:Y:S10]  /*1bc0*/  @P0 BRA `(.L_x_27) ;  /* 0x00000000000c0947 */ /* 0x01aff40003800000 */
[----:B------:R-:W-:-:S04]  /*1bd0*/  SHF.L.U32 R3, R12, 0x1f, RZ ;  /* 0x0000001f0c037819 */ /* 0x000fc800000006ff */
[----:B------:R-:W3:Y:S02]  /*1be0*/  SYNCS.PHASECHK.TRANS64.TRYWAIT P0, [UR33+0x68], R3 ;  /* 0x00006803ff0075a7 */ /* 0x000ee40008001121 */
[----:B---3--:R-:W-:Y:S05]  /*1bf0*/  @!P0 BRA `(.L_x_28) ;  /* 0x0000005400248947 */ /* 0x008fea0003800000 */
.L_x_27:
[----:B------:R3:W-:Y:S01]  /*1c00*/  @!P3 SYNCS.ARRIVE.TRANS64 RZ, [UR33], R2 ;  /* 0x00000002ffffb9a7 */ /* 0x0007e20008000021 */
[----:B------:R-:W-:-:S04]  /*1c10*/  ULOP3.LUT UR5, UR25, 0x2, URZ, 0xfc, !UPT ;  /* 0x0000000219057892 */ /* 0x000fc8000f8efcff */
[----:B------:R-:W-:-:S09]  /*1c20*/  UISETP.NE.AND UP0, UPT, UR5, 0x2, UPT ;  /* 0x000000020500788c */ /* 0x000fd2000bf05270 */
[----:B------:R-:W-:Y:S05]  /*1c30*/  BRA.U UP0, `(.L_x_29) ;  /* 0x0000000100047547 */ /* 0x000fea000b800000 */
[----:B-1----:R-:W-:Y:S05]  /*1c40*/  BPT.TRAP 0x1 ;  /* 0x000000040000795c */ /* 0x002fea0000300000 */
.L_x_29:
[----:B------:R-:W-:Y:S04]  /*1c50*/  BSSY.RECONVERGENT B0, `(.L_x_30) ;  /* 0x0000003000007945 */ /* 0x000fe80003800200 */
[----:B------:R-:W-:Y:S05]  /*1c60*/  @P2 BRA `(.L_x_31) ;  /* 0x0000000000042947 */ /* 0x000fea0003800000 */
[----:B-1----:R-:W-:Y:S05]  /*1c70*/  BPT.TRAP 0x1 ;  /* 0x000000040000795c */ /* 0x002fea0000300000 */
.L_x_31:
[----:B-1----:R-:W-:Y:S05]  /*1c80*/  BSYNC.RECONVERGENT B0 ;  /* 0x0000000000007941 */ /* 0x002fea0003800200 */
.L_x_30:
[----:B------:R-:W-:Y:S02]  /*1c90*/  UIADD3 UR5, UPT, UPT, UR4, 0x1, URZ ;  /* 0x0000000104057890 */ /* 0x000fe4000fffe0ff */
[----:B------:R-:W-:Y:S02]  /*1ca0*/  USHF.L.U32 UR34, UR7, 0x7, URZ ;  /* 0x0000000707227899 */ /* 0x000fe400080006ff */
[----:B------:R-:W-:Y:S02]  /*1cb0*/  UISETP.NE.AND UP0, UPT, UR5, 0xd, UPT ;  /* 0x0000000d0500788c */ /* 0x000fe4000bf05270 */
[----:B------:R-:W-:Y:S02]  /*1cc0*/  USHF.L.U32 UR32, UR4, 0xd, URZ ;  /* 0x0000000d04207899 */ /* 0x000fe400080006ff */
[----:B------:R-:W-:Y:S02]  /*1cd0*/  USEL UR9, URZ, 0x1, UP0 ;  /* 0x00000001ff097887 */ /* 0x000fe40008000000 */
[----:B------:R-:W-:-:S02]  /*1ce0*/  USEL UR5, UR5, URZ, UP0 ;  /* 0x000000ff05057287 */ /* 0x000fc40008000000 */
[----:B------:R-:W-:Y:S02]  /*1cf0*/  UIADD3 UR14, UP0, UPT, UR28, 0x180, URZ ;  /* 0x000001801c0e7890 */ /* 0x000fe4000ff1e0ff */
[----:B------:R-:W-:Y:S01]  /*1d00*/  ULEA UR8, UR5, UR6, 0x3 ;  /* 0x0000000605087291 */ /* 0x000fe2000f8e18ff */
[----:B------:R-:W-:Y:S01]  /*1d10*/  LOP3.LUT R12, R12, UR9, RZ, 0x3c, !PT ;  /* 0x000000090c0c7c12 */ /* 0x000fe2000f8e3cff */
[----:B------:R-:W-:Y:S02]  /*1d20*/  UIADD3 UR7, UPT, UPT, UR7, 0x1, URZ ;  /* 0x0000000107077890 */ /* 0x000fe4000fffe0ff */
[----:B------:R-:W-:Y:S01]  /*1d30*/  UIADD3 UR16, UP1, UPT, UR28, 0x80, URZ ;  /* 0x000000801c107890 */ /* 0x000fe2000ff3e0ff */
[----:B--2---:R-:W-:Y:S01]  /*1d40*/  SHF.L.U32 R0, R12, 0x1f, RZ ;  /* 0x0000001f0c007819 */ /* 0x004fe200000006ff */
[----:B------:R-:W-:Y:S02]  /*1d50*/  UIADD3.X UR15, UPT, UPT, URZ, UR29, URZ, UP0, !UPT ;  /* 0x0000001dff0f7290 */ /* 0x000fe400087fe4ff */
[----:B------:R-:W-:Y:S01]  /*1d60*/  UISETP.NE.AND UP0, UPT, UR7, UR21, UPT ;  /* 0x000000150700728c */ /* 0x000fe2000bf05270 */
[----:B------:R4:W1:Y:S01]  /*1d70*/  SYNCS.PHASECHK.TRANS64.TRYWAIT P0, [UR8+0x68], R0 ;  /* 0x00006800ff0075a7 */ /* 0x0008620008001108 */
[----:B------:R-:W-:-:S02]  /*1d80*/  ULOP3.LUT UR8, UR32, UR24, URZ, 0xfc, !UPT ;  /* 0x0000001820087292 */ /* 0x000fc4000f8efcff */
[----:B------:R-:W-:Y:S02]  /*1d90*/  UIADD3.X UR17, UPT, UPT, URZ, UR29, URZ, UP1, !UPT ;  /* 0x0000001dff117290 */ /* 0x000fe40008ffe4ff */
[----:B------:R-:W-:Y:S02]  /*1da0*/  UIADD3 UR32, UPT, UPT, UR6, 0x2400, UR32 ;  /* 0x0000240006207890 */ /* 0x000fe4000fffe020 */
[----:B------:R-:W-:Y:S01]  /*1db0*/  UIADD3 UR8, UPT, UPT, UR6, 0x1c400, UR8 ;  /* 0x0001c40006087890 */ /* 0x000fe2000fffe008 */
[----:B------:R-:W-:Y:S01]  /*1dc0*/  UMOV UR18, 0x0 ;  /* 0x0000000000127882 */ /* 0x000fe20000000000 */
[----:B------:R-:W-:Y:S01]  /*1dd0*/  UMOV UR19, 0x10000000 ;  /* 0x1000000000137882 */ /* 0x000fe20000000000 */
[----:B------:R-:W-:Y:S01]  /*1de0*/  UMOV UR4, 0xff0000 ;  /* 0x00ff000000047882 */ /* 0x000fe20000000000 */
[----:B------:R-:W-:Y:S01]  /*1df0*/  UMOV UR12, UR36 ;  /* 0x00000024000c7c82 */ /* 0x000fe20008000000 */
[----:B------:R-:W-:Y:S01]  /*1e00*/  UMOV UR9, UR33 ;  /* 0x0000002100097c82 */ /* 0x000fe20008000000 */
[----:B------:R-:W-:Y:S01]  /*1e10*/  UMOV UR10, UR34 ;  /* 0x00000022000a7c82 */ /* 0x000fe20008000000 */
[----:B------:R-:W-:Y:S01]  /*1e20*/  UTMALDG.3D [UR32], [UR16], desc[UR18] ;  /* 0x00001220100075b4 */ /* 0x000fe20008011000 */
[----:B------:R-:W-:Y:S01]  /*1e30*/  UMOV UR13, UR21 ;  /* 0x00000015000d7c82 */ /* 0x000fe20008000000 */
[----:B------:R2:W-:Y:S02]  /*1e40*/  UTMALDG.3D.MULTICAST [UR8], [UR14], UR4, desc[UR18] ;  /* 0x000012080e0073b4 */ /* 0x0005e40008011804 */
[----:B--2---:R-:W-:Y:S01]  /*1e50*/  UMOV UR4, UR5 ;  /* 0x0000000500047c82 */ /* 0x004fe20008000000 */
[----:B------:R-:W-:Y:S05]  /*1e60*/  BRA.U UP0, `(.L_x_32) ;  /* 0xfffffffd004c7547 */ /* 0x000fea000b83ffff */
.L_x_26:
[----:B------:R-:W-:Y:S01]  /*1e70*/  ULEA UR4, UR5, UR6, 0x3 ;  /* 0x0000000605047291 */ /* 0x000fe2000f8e18ff */
[----:B--2-4-:R-:W-:Y:S01]  /*1e80*/  SHF.L.U32 R0, R12, 0x1f, RZ ;  /* 0x0000001f0c007819 */ /* 0x014fe200000006ff */
[----:B------:R-:W-:Y:S01]  /*1e90*/  @!P1 SYNCS.ARRIVE.TRANS64.A1T0 RZ, [UR6+0xe8], RZ ;  /* 0x0000e8ffffff99a7 */ /* 0x000fe20008100006 */
[----:B------:R-:W-:-:S06]  /*1ea0*/  UISETP.GT.AND UP0, UPT, UR41, UR40, UPT ;  /* 0x000000282900728c */ /* 0x000fcc000bf04270 */
[----:B-1-3--:R1:W2:Y:S03]  /*1eb0*/  SYNCS.PHASECHK.TRANS64.TRYWAIT P0, [UR4+0x68], R0 ;  /* 0x00006800ff0075a7 */ /* 0x00a2a60008001104 */
[----:B------:R-:W-:Y:S05]  /*1ec0*/  BRA.U !UP0, `(.L_x_33) ;  /* 0x0000000108c07547 */ /* 0x000fea000b800000 */
[----:B------:R-:W-:Y:S01]  /*1ed0*/  UIADD3 UR26, UPT, UPT, UR43, UR13, URZ ;  /* 0x0000000d2b1a7290 */ /* 0x000fe2000fffe0ff */
[----:B------:R-:W-:-:S11]  /*1ee0*/  UMOV UR4, UR5 ;  /* 0x0000000500047c82 */ /* 0x000fd60008000000 */
.L_x_39:
[----:B------:R-:W-:Y:S01]  /*1ef0*/  ULEA UR17, UR4, UR6, 0x3 ;  /* 0x0000000604117291 */ /* 0x000fe2000f8e18ff */
[----:B--2---:R-:W-:Y:S01]  /*1f00*/  @!P3 MOV R2, 0x4000 ;  /* 0x000040000002b802 */ /* 0x004fe20000000f00 */
[----:B--234-:R-:W-:Y:S10]  /*1f10*/  @P0 BRA `(.L_x_34) ;  /* 0x00000000000c0947 */ /* 0x01cff40003800000 */
[----:B------:R-:W-:-:S04]  /*1f20*/  SHF.L.U32 R3, R12, 0x1f, RZ ;  /* 0x0000001f0c037819 */ /* 0x000fc800000006ff */
[----:B------:R-:W2:Y:S02]  /*1f30*/  SYNCS.PHASECHK.TRANS64.TRYWAIT P0, [UR17+0x68], R3 ;  /* 0x00006803ff0075a7 */ /* 0x000ea40008001111 */
[----:B--2---:R-:W-:Y:S05]  /*1f40*/  @!P0 BRA `(.L_x_35) ;  /* 0x0000005000688947 */ /* 0x004fea0003800000 */
.L_x_34:
[----:B------:R2:W-:Y:S01]  /*1f50*/  @!P3 SYNCS.ARRIVE.TRANS64 RZ, [UR17], R2 ;  /* 0x00000002ffffb9a7 */ /* 0x0005e20008000011 */
[----:B------:R-:W-:-:S04]  /*1f60*/  ULOP3.LUT UR5, UR25, 0x2, URZ, 0xfc, !UPT ;  /* 0x0000000219057892 */ /* 0x000fc8000f8efcff */
[----:B------:R-:W-:-:S09]  /*1f70*/  UISETP.NE.AND UP0, UPT, UR5, 0x2, UPT ;  /* 0x000000020500788c */ /* 0x000fd2000bf05270 */
[----:B------:R-:W-:Y:S05]  /*1f80*/  BRA.U UP0, `(.L_x_36) ;  /* 0x0000000100047547 */ /* 0x000fea000b800000 */
[----:B------:R-:W-:Y:S05]  /*1f90*/  BPT.TRAP 0x1 ;  /* 0x000000040000795c */ /* 0x000fea0000300000 */
.L_x_36:
[----:B------:R-:W-:Y:S04]  /*1fa0*/  BSSY.RECONVERGENT B0, `(.L_x_37) ;  /* 0x0000003000007945 */ /* 0x000fe80003800200 */
[----:B------:R-:W-:Y:S05]  /*1fb0*/  @P2 BRA `(.L_x_38) ;  /* 0x0000000000042947 */ /* 0x000fea0003800000 */
[----:B------:R-:W-:Y:S05]  /*1fc0*/  BPT.TRAP 0x1 ;  /* 0x000000040000795c */ /* 0x000fea0000300000 */
.L_x_38:
[----:B------:R-:W-:Y:S05]  /*1fd0*/  BSYNC.RECONVERGENT B0 ;  /* 0x0000000000007941 */ /* 0x000fea0003800200 */
.L_x_37:
[----:B------:R-:W-:Y:S02]  /*1fe0*/  UIADD3 UR5, UPT, UPT, UR4, 0x1, URZ ;  /* 0x0000000104057890 */ /* 0x000fe4000fffe0ff */
[----:B------:R-:W-:Y:S02]  /*1ff0*/  USHF.L.U32 UR18, UR13, 0x7, URZ ;  /* 0x000000070d127899 */ /* 0x000fe400080006ff */
[----:B------:R-:W-:Y:S02]  /*2000*/  UISETP.NE.AND UP0, UPT, UR5, 0xd, UPT ;  /* 0x0000000d0500788c */ /* 0x000fe4000bf05270 */
[----:B------:R-:W-:Y:S02]  /*2010*/  USHF.L.U32 UR16, UR4, 0xd, URZ ;  /* 0x0000000d04107899 */ /* 0x000fe400080006ff */
[----:B------:R-:W-:Y:S02]  /*2020*/  USEL UR8, URZ, 0x1, UP0 ;  /* 0x00000001ff087887 */ /* 0x000fe40008000000 */
[----:B------:R-:W-:-:S02]  /*2030*/  USEL UR5, UR5, URZ, UP0 ;  /* 0x000000ff05057287 */ /* 0x000fc40008000000 */
[----:B------:R-:W-:Y:S02]  /*2040*/  UIADD3 UR22, UP0, UPT, UR28, 0x180, URZ ;  /* 0x000001801c167890 */ /* 0x000fe4000ff1e0ff */
[----:B------:R-:W-:Y:S01]  /*2050*/  UIADD3 UR13, UPT, UPT, UR13, 0x1, URZ ;  /* 0x000000010d0d7890 */ /* 0x000fe2000fffe0ff */
[----:B------:R-:W-:Y:S01]  /*2060*/  LOP3.LUT R12, R12, UR8, RZ, 0x3c, !PT ;  /* 0x000000080c0c7c12 */ /* 0x000fe2000f8e3cff */
[----:B------:R-:W-:Y:S02]  /*2070*/  UIADD3 UR14, UP1, UPT, UR28, 0x80, URZ ;  /* 0x000000801c0e7890 */ /* 0x000fe4000ff3e0ff */
[----:B------:R-:W-:Y:S01]  /*2080*/  UIADD3.X UR23, UPT, UPT, URZ, UR29, URZ, UP0, !UPT ;  /* 0x0000001dff177290 */ /* 0x000fe200087fe4ff */
[----:B-1----:R-:W-:Y:S01]  /*2090*/  SHF.L.U32 R0, R12, 0x1f, RZ ;  /* 0x0000001f0c007819 */ /* 0x002fe200000006ff */
[----:B------:R-:W-:Y:S02]  /*20a0*/  ULOP3.LUT UR8, UR16, UR24, URZ, 0xfc, !UPT ;  /* 0x0000001810087292 */ /* 0x000fe4000f8efcff */
[----:B------:R-:W-:-:S02]  /*20b0*/  UISETP.NE.AND UP0, UPT, UR13, UR26, UPT ;  /* 0x0000001a0d00728c */ /* 0x000fc4000bf05270 */
[----:B------:R-:W-:Y:S02]  /*20c0*/  ULEA UR7, UR5, UR6, 0x3 ;  /* 0x0000000605077291 */ /* 0x000fe4000f8e18ff */
[----:B------:R-:W-:Y:S02]  /*20d0*/  UIADD3 UR16, UPT, UPT, UR6, 0x2400, UR16 ;  /* 0x0000240006107890 */ /* 0x000fe4000fffe010 */
[----:B------:R-:W-:Y:S02]  /*20e0*/  UIADD3.X UR15, UPT, UPT, URZ, UR29, URZ, UP1, !UPT ;  /* 0x0000001dff0f7290 */ /* 0x000fe40008ffe4ff */
[----:B------:R-:W-:Y:S01]  /*20f0*/  UIADD3 UR8, UPT, UPT, UR6, 0x1c400, UR8 ;  /* 0x0001c40006087890 */ /* 0x000fe2000fffe008 */
[----:B------:R-:W-:Y:S01]  /*2100*/  UMOV UR30, 0x0 ;  /* 0x00000000001e7882 */ /* 0x000fe20000000000 */
[----:B------:R-:W-:Y:S01]  /*2110*/  UMOV UR31, 0x10000000 ;  /* 0x10000000001f7882 */ /* 0x000fe20000000000 */
[----:B------:R-:W-:Y:S01]  /*2120*/  UMOV UR19, UR35 ;  /* 0x0000002300137c82 */ /* 0x000fe20008000000 */
[----:B------:R-:W-:Y:S01]  /*2130*/  UMOV UR20, UR36 ;  /* 0x0000002400147c82 */ /* 0x000fe20008000000 */
[----:B------:R3:W4:Y:S01]  /*2140*/  SYNCS.PHASECHK.TRANS64.TRYWAIT P0, [UR7+0x68], R0 ;  /* 0x00006800ff0075a7 */ /* 0x0007220008001107 */
[----:B------:R-:W-:Y:S01]  /*2150*/  UMOV UR4, 0xff0000 ;  /* 0x00ff000000047882 */ /* 0x000fe20000000000 */
[----:B------:R-:W-:Y:S01]  /*2160*/  UMOV UR12, UR36 ;  /* 0x00000024000c7c82 */ /* 0x000fe20008000000 */
[----:B------:R-:W-:Y:S01]  /*2170*/  UMOV UR9, UR17 ;  /* 0x0000001100097c82 */ /* 0x000fe20008000000 */
[----:B------:R-:W-:Y:S01]  /*2180*/  UMOV UR10, UR18 ;  /* 0x00000012000a7c82 */ /* 0x000fe20008000000 */
[----:B------:R-:W-:Y:S01]  /*2190*/  UTMALDG.3D [UR16], [UR14], desc[UR30] ;  /* 0x00001e100e0075b4 */ /* 0x000fe20008011000 */
[----:B------:R1:W-:Y:S02]  /*21a0*/  UTMALDG.3D.MULTICAST [UR8], [UR22], UR4, desc[UR30] ;  /* 0x00001e08160073b4 */ /* 0x0003e40008011804 */
[----:B-1----:R-:W-:Y:S01]  /*21b0*/  UMOV UR4, UR5 ;  /* 0x0000000500047c82 */ /* 0x002fe20008000000 */
[----:B------:R-:W-:Y:S05]  /*21c0*/  BRA.U UP0, `(.L_x_39) ;  /* 0xfffffffd00487547 */ /* 0x000fea000b83ffff */
.L_x_33:
[C---:B------:R-:W-:Y:S01]  /*21d0*/  LEA R3, R11.reuse, UR6, 0x3 ;  /* 0x000000060b037c11 */ /* 0x040fe2000f8e18ff */
[----:B------:R-:W-:Y:S01]  /*21e0*/  NOP ;  /* 0x0000000000007918 */ /* 0x000fe20000000000 */
[----:B-1-3--:R-:W-:Y:S02]  /*21f0*/  SHF.L.U32 R0, R10, 0x1f, RZ ;  /* 0x0000001f0a007819 */ /* 0x00afe400000006ff */
[----:B------:R-:W-:Y:S02]  /*2200*/  LEA R4, R11, UR6, 0x4 ;  /* 0x000000060b047c11 */ /* 0x000fe4000f8e20ff */
[----:B--2-4-:R-:W1:Y:S02]  /*2210*/  SYNCS.PHASECHK.TRANS64.TRYWAIT P0, [R3+URZ+0xf0], R0 ;  /* 0x0000f000030075a7 */ /* 0x014e6400080011ff */
[----:B-1----:R-:W-:Y:S05]  /*2220*/  @!P0 BRA `(.L_x_40) ;  /* 0x0000004c00c88947 */ /* 0x002fea0003800000 */
.L_x_115:
[----:B------:R-:W2:Y:S01]  /*2230*/  LDS.128 R4, [R4+0x180] ;  /* 0x0001800004047984 */ /* 0x000ea20000000c00 */
[----:B------:R-:W-:Y:S01]  /*2240*/  UISETP.GE.AND UP0, UPT, UR42, 0x1, UPT ;  /* 0x000000012a00788c */ /* 0x000fe2000bf06270 */
[----:B------:R-:W-:Y:S01]  /*2250*/  @!PT LDS RZ, [RZ] ;  /* 0x00000000fffff984 */ /* 0x000fe20000000800 */
[----:B------:R-:W-:Y:S01]  /*2260*/  @!PT LDS RZ, [RZ] ;  /* 0x00000000fffff984 */ /* 0x000fe20000000800 */
[----:B------:R-:W-:Y:S01]  /*2270*/  @!PT LDS RZ, [RZ] ;  /* 0x00000000fffff984 */ /* 0x000fe20000000800 */
[----:B------:R-:W-:Y:S01]  /*2280*/  @!PT LDS RZ, [RZ] ;  /* 0x00000000fffff984 */ /* 0x000fe20000000800 */
[----:B------:R3:W-:Y:S06]  /*2290*/  MEMBAR.ALL.CTA ;  /* 0x0000000000007992 */ /* 0x0007ec0000008000 */
[----:B---3--:R-:W3:Y:S01]  /*22a0*/  FENCE.VIEW.ASYNC.S ;  /* 0x00000000000073c6 */ /* 0x008ee20000000000 */
[----:B--2---:R-:W-:-:S13]  /*22b0*/  LOP3.LUT P0, RZ, R6, 0x1, RZ, 0xc0, !PT ;  /* 0x0000000106ff7812 */ /* 0x004fda000780c0ff */
[----:B---3--:R-:W-:Y:S01]  /*22c0*/  VOTEU.ANY UP1, P0 ;  /* 0x0000000000ff7886 */ /* 0x008fe20000020100 */
[----:B------:R-:W-:-:S13]  /*22d0*/  PLOP3.LUT P0, PT, PT, PT, UP1, 0x80, 0x8 ;  /* 0x000000000008781c */ /* 0x000fda0003f0f018 */
[----:B-1----:R-:W-:Y:S02]  /*22e0*/  @P0 LOP3.LUT R0, R5, 0xffff, RZ, 0xc0, !PT ;  /* 0x0000ffff05000812 */ /* 0x002fe400078ec0ff */
[----:B------:R-:W-:Y:S02]  /*22f0*/  @P0 MOV R2, R4 ;  /* 0x0000000400020202 */ /* 0x000fe40000000f00 */
[----:B------:R-:W-:Y:S01]  /*2300*/  @P0 R2UR UR7, R0 ;  /* 0x00000000000702ca */ /* 0x000fe200000e0000 */
[----:B------:R-:W-:Y:S01]  /*2310*/  VIADD R0, R3, 0x100 ;  /* 0x0000010003007836 */ /* 0x000fe20000000000 */
[----:B------:R-:W-:Y:S02]  /*2320*/  @P0 SHF.R.U32.HI R4, RZ, 0x10, R5 ;  /* 0x00000010ff040819 */ /* 0x000fe40000011605 */
[----:B------:R-:W-:Y:S02]  /*2330*/  @P0 R2UR UR8, R2 ;  /* 0x00000000020802ca */ /* 0x000fe400000e0000 */
[----:B------:R-:W-:-:S02]  /*2340*/  PRMT R0, RZ, 0x654, R0 ;  /* 0x00000654ff007816 */ /* 0x000fc40000000000 */
[----:B------:R-:W-:Y:S02]  /*2350*/  @P0 R2UR UR4, R4 ;  /* 0x00000000040402ca */ /* 0x000fe400000e0000 */
[----:B------:R1:W-:Y:S03]  /*2360*/  SYNCS.ARRIVE.TRANS64.RED.A1T0 RZ, [R0+URZ], RZ ;  /* 0x000000ff00ff79a7 */ /* 0x0003e600081004ff */
[----:B------:R-:W-:-:S04]  /*2370*/  @UP1 UMOV UR27, UR7 ;  /* 0x00000007001b1c82 */ /* 0x000fc80008000000 */
[----:B------:R-:W-:-:S04]  /*2380*/  @UP1 UMOV UR37, UR8 ;  /* 0x0000000800251c82 */ /* 0x000fc80008000000 */
[----:B------:R-:W-:Y:S01]  /*2390*/  @UP1 UMOV UR36, UR4 ;  /* 0x0000000400241c82 */ /* 0x000fe20008000000 */
[----:B------:R-:W-:Y:S05]  /*23a0*/  BRA.U !UP0, `(.L_x_41) ;  /* 0x0000000108d47547 */ /* 0x000fea000b800000 */
[----:B------:R-:W2:Y:S01]  /*23b0*/  LDCU.128 UR12, c[0x0][0xb10] ;  /* 0x00016200ff0c77ac */ /* 0x000ea20008000c00 */
[----:B------:R-:W3:Y:S01]  /*23c0*/  LDCU UR26, c[0x0][0xb20] ;  /* 0x00016400ff1a77ac */ /* 0x000ee20008000800 */
[----:B------:R-:W4:Y:S01]  /*23d0*/  LDCU UR20, c[0x0][0xb0c] ;  /* 0x00016180ff1477ac */ /* 0x000f220008000800 */
[----:B------:R-:W1:Y:S01]  /*23e0*/  LDCU.64 UR10, c[0x0][0xb28] ;  /* 0x00016500ff0a77ac */ /* 0x000e620008000a00 */
[----:B------:R-:W-:Y:S02]  /*23f0*/  UISETP.NE.AND UP3, UPT, UR42, 0x1, UPT ;  /* 0x000000012a00788c */ /* 0x000fe4000bf65270 */
[----:B--2---:R-:W-:Y:S02]  /*2400*/  UIMAD.WIDE.U32 UR16, UR38, UR15, URZ ;  /* 0x0000000f261072a5 */ /* 0x004fe4000f8e00ff */
[----:B------:R-:W-:Y:S02]  /*2410*/  UIMAD.WIDE.U32 UR8, UR39, UR12, URZ ;  /* 0x0000000c270872a5 */ /* 0x000fe4000f8e00ff */
[----:B------:R-:W-:-:S02]  /*2420*/  UISETP.NE.AND UP0, UPT, UR14, 0x1, UPT ;  /* 0x000000010e00788c */ /* 0x000fc4000bf05270 */
[----:B------:R-:W-:Y:S01]  /*2430*/  UIMAD.WIDE.U32 UR22, UR27, UR15, URZ ;  /* 0x0000000f1b1672a5 */ /* 0x000fe2000f8e00ff */
[----:B------:R-:W-:Y:S02]  /*2440*/  UMOV UR16, UR17 ;  /* 0x0000001100107c82 */ /* 0x000fe40008000000 */
[----:B------:R-:W-:Y:S01]  /*2450*/  UMOV UR8, UR9 ;  /* 0x0000000900087c82 */ /* 0x000fe20008000000 */
[----:B---3--:R-:W-:Y:S02]  /*2460*/  USHF.R.U32.HI UR16, URZ, UR26, UR16 ;  /* 0x0000001aff107299 */ /* 0x008fe40008011610 */
[----:B----4-:R-:W-:Y:S02]  /*2470*/  UISETP.NE.AND UP2, UPT, UR20, 0x1, UPT ;  /* 0x000000011400788c */ /* 0x010fe4000bf45270 */
[----:B------:R-:W-:Y:S02]  /*2480*/  USHF.R.U32.HI UR8, URZ, UR13, UR8 ;  /* 0x0000000dff087299 */ /* 0x000fe40008011608 */
[----:B------:R-:W-:-:S02]  /*2490*/  USEL UR7, UR38, UR16, !UP0 ;  /* 0x0000001026077287 */ /* 0x000fc4000c000000 */
[----:B------:R-:W-:Y:S02]  /*24a0*/  USEL UR8, UR39, UR8, !UP2 ;  /* 0x0000000827087287 */ /* 0x000fe4000d000000 */
[----:B-1----:R-:W-:Y:S01]  /*24b0*/  UIMAD.WIDE.U32 UR16, UR7, UR10, URZ ;  /* 0x0000000a071072a5 */ /* 0x002fe2000f8e00ff */
[----:B------:R-:W-:Y:S01]  /*24c0*/  UMOV UR4, UR23 ;  /* 0x0000001700047c82 */ /* 0x000fe20008000000 */
[----:B------:R-:W-:Y:S02]  /*24d0*/  UIMAD.WIDE.U32 UR18, UR37, UR12, URZ ;  /* 0x0000000c251272a5 */ /* 0x000fe4000f8e00ff */
[----:B------:R-:W-:-:S03]  /*24e0*/  UIMAD.WIDE.U32 UR22, UR8, UR10, URZ ;  /* 0x0000000a081672a5 */ /* 0x000fc6000f8e00ff */
[----:B------:R-:W-:Y:S01]  /*24f0*/  UMOV UR16, UR17 ;  /* 0x0000001100107c82 */ /* 0x000fe20008000000 */
[----:B------:R-:W-:Y:S02]  /*2500*/  USHF.R.U32.HI UR4, URZ, UR26, UR4 ;  /* 0x0000001aff047299 */ /* 0x000fe40008011604 */
[----:B------:R-:W-:Y:S01]  /*2510*/  @UP3 USHF.R.U32.HI UR7, URZ, UR11, UR16 ;  /* 0x0000000bff073299 */ /* 0x000fe20008011610 */
[----:B------:R-:W-:Y:S01]  /*2520*/  UMOV UR18, UR19 ;  /* 0x0000001300127c82 */ /* 0x000fe20008000000 */
[----:B------:R-:W-:Y:S01]  /*2530*/  UMOV UR22, UR23 ;  /* 0x0000001700167c82 */ /* 0x000fe20008000000 */
[----:B------:R-:W-:Y:S02]  /*2540*/  USHF.R.U32.HI UR13, URZ, UR13, UR18 ;  /* 0x0000000dff0d7299 */ /* 0x000fe40008011612 */
[----:B------:R-:W-:Y:S02]  /*2550*/  USEL UR4, UR27, UR4, !UP0 ;  /* 0x000000041b047287 */ /* 0x000fe4000c000000 */
[----:B------:R-:W-:-:S02]  /*2560*/  @UP3 USHF.R.U32.HI UR8, URZ, UR11, UR22 ;  /* 0x0000000bff083299 */ /* 0x000fc40008011616 */
[----:B------:R-:W-:Y:S02]  /*2570*/  UIMAD UR9, UR42, UR7, URZ ;  /* 0x000000072a0972a4 */ /* 0x000fe4000f8e02ff */
[----:B------:R-:W-:Y:S02]  /*2580*/  USEL UR7, UR37, UR13, !UP2 ;  /* 0x0000000d25077287 */ /* 0x000fe4000d000000 */
[----:B------:R-:W-:Y:S02]  /*2590*/  UIMAD UR12, UR42, UR8, URZ ;  /* 0x000000082a0c72a4 */ /* 0x000fe4000f8e02ff */
[----:B------:R-:W-:Y:S02]  /*25a0*/  UISETP.GE.AND UP0, UPT, UR4, UR9, UPT ;  /* 0x000000090400728c */ /* 0x000fe4000bf06270 */
[----:B------:R-:W-:Y:S02]  /*25b0*/  UIMAD.WIDE.U32 UR16, UR4, UR10, URZ ;  /* 0x0000000a041072a5 */ /* 0x000fe4000f8e00ff */
[----:B------:R-:W-:-:S02]  /*25c0*/  UISETP.GE.OR UP0, UPT, UR7, UR12, UP0 ;  /* 0x0000000c0700728c */ /* 0x000fc40008706670 */
[----:B------:R-:W-:Y:S02]  /*25d0*/  UIMAD.WIDE.U32 UR12, UR7, UR10, URZ ;  /* 0x0000000a070c72a5 */ /* 0x000fe4000f8e00ff */
[----:B------:R-:W-:Y:S01]  /*25e0*/  UIADD3 UR15, UPT, UPT, -UR4, URZ, URZ ;  /* 0x000000ff040f7290 */ /* 0x000fe2000fffe1ff */
[----:B------:R-:W-:Y:S01]  /*25f0*/  UMOV UR10, UR17 ;  /* 0x00000011000a7c82 */ /* 0x000fe20008000000 */
[----:B------:R-:W-:Y:S02]  /*2600*/  UIADD3 UR12, UPT, UPT, -UR7, URZ, URZ ;  /* 0x000000ff070c7290 */ /* 0x000fe4000fffe1ff */
[----:B------:R-:W-:-:S03]  /*2610*/  USHF.R.U32.HI UR10, URZ, UR11, UR10 ;  /* 0x0000000bff0a7299 */ /* 0x000fc6000801160a */
[----:B------:R-:W-:Y:S01]  /*2620*/  @!UP0 UMOV UR9, UR13 ;  /* 0x0000000d00098c82 */ /* 0x000fe20008000000 */
[----:B------:R-:W-:Y:S02]  /*2630*/  UIMAD UR15, UR14, UR15, UR27 ;  /* 0x0000000f0e0f72a4 */ /* 0x000fe4000f8e021b */
[----:B------:R-:W-:Y:S02]  /*2640*/  USEL UR10, UR4, UR10, !UP3 ;  /* 0x0000000a040a7287 */ /* 0x000fe4000d800000 */
[----:B------:R-:W-:Y:S02]  /*2650*/  @!UP0 USHF.R.U32.HI UR9, URZ, UR11, UR9 ;  /* 0x0000000bff098299 */ /* 0x000fe40008011609 */
[----:B------:R-:W-:Y:S02]  /*2660*/  UIADD3 UR11, UPT, UPT, -UR10, URZ, URZ ;  /* 0x000000ff0a0b7290 */ /* 0x000fe4000fffe1ff */
[----:B------:R-:W-:Y:S02]  /*2670*/  @!UP0 USEL UR9, UR7, UR9, !UP3 ;  /* 0x0000000907098287 */ /* 0x000fe4000d800000 */
[----:B------:R-:W-:-:S02]  /*2680*/  UIMAD UR11, UR42, UR11, UR4 ;  /* 0x0000000b2a0b72a4 */ /* 0x000fc4000f8e0204 */
[----:B------:R-:W-:Y:S02]  /*2690*/  @!UP0 UIADD3 UR10, UPT, UPT, UR10, -UR9, URZ ;  /* 0x800000090a0a8290 */ /* 0x000fe4000fffe0ff */
[----:B------:R-:W-:Y:S02]  /*26a0*/  @!UP0 UIMAD UR9, UR11, UR8, UR9 ;  /* 0x000000080b0982a4 */ /* 0x000fe4000f8e0209 */
[----:B------:R-:W-:Y:S02]  /*26b0*/  @!UP0 UIMAD UR4, UR42, UR10, UR7 ;  /* 0x0000000a2a0482a4 */ /* 0x000fe4000f8e0207 */
[----:B------:R-:W-:Y:S02]  /*26c0*/  UIMAD UR8, UR20, UR12, UR37 ;  /* 0x0000000c140872a4 */ /* 0x000fe4000f8e0225 */
[----:B------:R-:W-:Y:S01]  /*26d0*/  UIMAD UR27, UR4, UR14, UR15 ;  /* 0x0000000e041b72a4 */ /* 0x000fe2000f8e020f */
[----:B------:R-:W-:Y:S02]  /*26e0*/  @!UP0 UMOV UR7, UR9 ;  /* 0x0000000900078c82 */ /* 0x000fe40008000000 */
[----:B------:R-:W-:-:S12]  /*26f0*/  UIMAD UR37, UR7, UR20, UR8 ;  /* 0x00000014072572a4 */ /* 0x000fd8000f8e0208 */
.L_x_41:
[----:B------:R-:W2:Y:S02]  /*2700*/  LDCU UR4, c[0x0][0xb30] ;  /* 0x00016600ff0477ac */ /* 0x000ea40008000800 */
[----:B--2---:R-:W-:-:S09]  /*2710*/  UISETP.NE.AND UP0, UPT, UR4, 0x1, UPT ;  /* 0x000000010400788c */ /* 0x004fd2000bf05270 */
[----:B------:R-:W-:Y:S05]  /*2720*/  BRA.U UP0, `(.L_x_42) ;  /* 0x0000000100447547 */ /* 0x000fea000b800000 */
[----:B------:R-:W2:Y:S01]  /*2730*/  LDCU.128 UR12, c[0x0][0xb10] ;  /* 0x00016200ff0c77ac */ /* 0x000ea20008000c00 */
[----:B------:R-:W3:Y:S01]  /*2740*/  LDCU UR16, c[0x0][0xb0c] ;  /* 0x00016180ff1077ac */ /* 0x000ee20008000800 */
[----:B------:R-:W4:Y:S01]  /*2750*/  LDCU UR17, c[0x0][0xb20] ;  /* 0x00016400ff1177ac */ /* 0x000f220008000800 */
[----:B--2---:R-:W-:Y:S02]  /*2760*/  UIMAD.WIDE.U32 UR10, UR37, UR12, URZ ;  /* 0x0000000c250a72a5 */ /* 0x004fe4000f8e00ff */
[----:B------:R-:W-:Y:S02]  /*2770*/  UIMAD.WIDE.U32 UR8, UR27, UR15, URZ ;  /* 0x0000000f1b0872a5 */ /* 0x000fe4000f8e00ff */
[----:B---3--:R-:W-:Y:S02]  /*2780*/  UISETP.NE.AND UP2, UPT, UR16, 0x1, UPT ;  /* 0x000000011000788c */ /* 0x008fe4000bf45270 */
[----:B------:R-:W-:Y:S01]  /*2790*/  UISETP.NE.AND UP0, UPT, UR14, 0x1, UPT ;  /* 0x000000010e00788c */ /* 0x000fe2000bf05270 */
[----:B------:R-:W-:-:S02]  /*27a0*/  UMOV UR7, UR11 ;  /* 0x0000000b00077c82 */ /* 0x000fc40008000000 */
[----:B------:R-:W-:Y:S01]  /*27b0*/  UMOV UR4, UR9 ;  /* 0x0000000900047c82 */ /* 0x000fe20008000000 */
[----:B------:R-:W-:Y:S02]  /*27c0*/  USHF.R.U32.HI UR7, URZ, UR13, UR7 ;  /* 0x0000000dff077299 */ /* 0x000fe40008011607 */
[----:B----4-:R-:W-:Y:S02]  /*27d0*/  USHF.R.U32.HI UR4, URZ, UR17, UR4 ;  /* 0x00000011ff047299 */ /* 0x010fe40008011604 */
[----:B------:R-:W-:Y:S02]  /*27e0*/  USEL UR7, UR37, UR7, !UP2 ;  /* 0x0000000725077287 */ /* 0x000fe4000d000000 */
[----:B------:R-:W-:-:S04]  /*27f0*/  USEL UR4, UR27, UR4, !UP0 ;  /* 0x000000041b047287 */ /* 0x000fc8000c000000 */
[----:B------:R-:W-:Y:S02]  /*2800*/  UIADD3 UR8, UPT, UPT, UR7, -UR4, URZ ;  /* 0x8000000407087290 */ /* 0x000fe4000fffe0ff */
[----:B------:R-:W-:Y:S02]  /*2810*/  UIADD3 UR4, UPT, UPT, -UR7, UR4, URZ ;  /* 0x0000000407047290 */ /* 0x000fe4000fffe1ff */
[----:B------:R-:W-:Y:S02]  /*2820*/  UIMAD UR27, UR8, UR14, UR27 ;  /* 0x0000000e081b72a4 */ /* 0x000fe4000f8e021b */
[----:B------:R-:W-:-:S12]  /*2830*/  UIMAD UR37, UR4, UR16, UR37 ;  /* 0x00000010042572a4 */ /* 0x000fd8000f8e0225 */
.L_x_42:
[----:B------:R-:W-:Y:S01]  /*2840*/  VIADD R11, R11, 0x1 ;  /* 0x000000010b0b7836 */ /* 0x000fe20000000000 */
[----:B------:R-:W-:Y:S01]  /*2850*/  PLOP3.LUT P1, PT, PT, PT, PT, 0x80, 0x8 ;  /* 0x000000000008781c */ /* 0x000fe20003f2f070 */
[----:B------:R-:W-:Y:S02]  /*2860*/  UIADD3 UR46, UPT, UPT, UR37, UR57, URZ ;  /* 0x00000039252e7290 */ /* 0x000fe4000fffe0ff */
[----:B------:R-:W-:Y:S01]  /*2870*/  UIADD3 UR45, UPT, UPT, UR27, UR60, URZ ;  /* 0x0000003c1b2d7290 */ /* 0x000fe2000fffe0ff */
[----:B------:R-:W-:-:S04]  /*2880*/  ISETP.NE.AND P0, PT, R11, 0x2, PT ;  /* 0x000000020b00780c */ /* 0x000fc80003f05270 */
[----:B-1----:R-:W-:Y:S02]  /*2890*/  SEL R0, RZ, 0x1, P0 ;  /* 0x00000001ff007807 */ /* 0x002fe40000000000 */
[----:B------:R-:W-:Y:S02]  /*28a0*/  SEL R11, R11, RZ, P0 ;  /* 0x000000ff0b0b7207 */ /* 0x000fe40000000000 */
[----:B------:R-:W-:Y:S01]  /*28b0*/  LOP3.LUT R10, R10, R0, RZ, 0x3c, !PT ;  /* 0x000000000a0a7212 */ /* 0x000fe200078e3cff */
[----:B------:R-:W-:Y:S06]  /*28c0*/  BRA.U UP1, `(.L_x_43) ;  /* 0xfffffff101447547 */ /* 0x000fec000b83ffff */
[----:B------:R-:W-:Y:S01]  /*28d0*/  UIADD3 UR7, UPT, UPT, UR6, 0x68, URZ ;  /* 0x0000006806077890 */ /* 0x000fe2000fffe0ff */
[----:B------:R-:W-:-:S03]  /*28e0*/  SHF.L.U32 R2, R12, 0x1f, RZ ;  /* 0x0000001f0c027819 */ /* 0x000fc600000006ff */
[----:B------:R-:W-:-:S09]  /*28f0*/  ULEA UR4, UR5, UR7, 0x3 ;  /* 0x0000000705047291 */ /* 0x000fd2000f8e18ff */
[----:B------:R-:W1:Y:S02]  /*2900*/  SYNCS.PHASECHK.TRANS64.TRYWAIT P0, [UR4], R2 ;  /* 0x00000002ff0075a7 */ /* 0x000e640008001104 */
[----:B-1----:R-:W-:Y:S05]  /*2910*/  @!P0 BRA `(.L_x_44) ;  /* 0x0000004800208947 */ /* 0x002fea0003800000 */
.L_x_117:
[----:B------:R-:W-:-:S04]  /*2920*/  UIADD3 UR4, UPT, UPT, UR5, 0x1, URZ ;  /* 0x0000000105047890 */ /* 0x000fc8000fffe0ff */
[----:B------:R-:W-:-:S04]  /*2930*/  UISETP.NE.AND UP0, UPT, UR4, 0xd, UPT ;  /* 0x0000000d0400788c */ /* 0x000fc8000bf05270 */
[----:B------:R-:W-:Y:S02]  /*2940*/  USEL UR6, URZ, 0x1, UP0 ;  /* 0x00000001ff067887 */ /* 0x000fe40008000000 */
[----:B------:R-:W-:-:S04]  /*2950*/  USEL UR4, UR4, URZ, UP0 ;  /* 0x000000ff04047287 */ /* 0x000fc80008000000 */
[----:B------:R-:W-:Y:S01]  /*2960*/  ULEA UR5, UR4, UR7, 0x3 ;  /* 0x0000000704057291 */ /* 0x000fe2000f8e18ff */
[----:B-1----:R-:W-:-:S04]  /*2970*/  LOP3.LUT R2, R12, UR6, RZ, 0x3c, !PT ;  /* 0x000000060c027c12 */ /* 0x002fc8000f8e3cff */
[----:B------:R-:W-:-:S04]  /*2980*/  SHF.L.U32 R3, R2, 0x1f, RZ ;  /* 0x0000001f02037819 */ /* 0x000fc800000006ff */
[----:B------:R-:W1:Y:S02]  /*2990*/  SYNCS.PHASECHK.TRANS64.TRYWAIT P0, [UR5], R3 ;  /* 0x00000003ff0075a7 */ /* 0x000e640008001105 */
[----:B-1----:R-:W-:Y:S05]  /*29a0*/  @!P0 BRA `(.L_x_45) ;  /* 0x0000004800148947 */ /* 0x002fea0003800000 */
.L_x_119:
[----:B------:R-:W-:-:S04]  /*29b0*/  UIADD3 UR4, UPT, UPT, UR4, 0x1, URZ ;  /* 0x0000000104047890 */ /* 0x000fc8000fffe0ff */
[----:B------:R-:W-:-:S04]  /*29c0*/  UISETP.NE.AND UP0, UPT, UR4, 0xd, UPT ;  /* 0x0000000d0400788c */ /* 0x000fc8000bf05270 */
[----:B------:R-:W-:Y:S02]  /*29d0*/  USEL UR6, URZ, 0x1, UP0 ;  /* 0x00000001ff067887 */ /* 0x000fe40008000000 */
[----:B------:R-:W-:-:S04]  /*29e0*/  USEL UR4, UR4, URZ, UP0 ;  /* 0x000000ff04047287 */ /* 0x000fc80008000000 */
[----:B------:R-:W-:Y:S01]  /*29f0*/  ULEA UR5, UR4, UR7, 0x3 ;  /* 0x0000000704057291 */ /* 0x000fe2000f8e18ff */
[----:B------:R-:W-:-:S04]  /*2a00*/  LOP3.LUT R2, R2, UR6, RZ, 0x3c, !PT ;  /* 0x0000000602027c12 */ /* 0x000fc8000f8e3cff */
[----:B-1----:R-:W-:-:S04]  /*2a10*/  SHF.L.U32 R3, R2, 0x1f, RZ ;  /* 0x0000001f02037819 */ /* 0x002fc800000006ff */
[----:B------:R-:W1:Y:S02]  /*2a20*/  SYNCS.PHASECHK.TRANS64.TRYWAIT P0, [UR5], R3 ;  /* 0x00000003ff0075a7 */ /* 0x000e640008001105 */
[----:B-1----:R-:W-:Y:S05]  /*2a30*/  @!P0 BRA `(.L_x_46) ;  /* 0x0000004800088947 */ /* 0x002fea0003800000 */
.L_x_121:
        /* <DEDUP_REMOVED lines=9> */
.L_x_123:
        /* <DEDUP_REMOVED lines=9> */
.L_x_125:
        /* <DEDUP_REMOVED lines=9> */
.L_x_127:
        /* <DEDUP_REMOVED lines=9> */
.L_x_129:
        /* <DEDUP_REMOVED lines=9> */
.L_x_131:
        /* <DEDUP_REMOVED lines=9> */
.L_x_133:
        /* <DEDUP_REMOVED lines=9> */
.L_x_135:
        /* <DEDUP_REMOVED lines=9> */
.L_x_137:
        /* <DEDUP_REMOVED lines=9> */
.L_x_139:
[----:B------:R-:W-:-:S04]  /*2f50*/  UIADD3 UR4, UPT, UPT, UR4, 0x1, URZ ;  /* 0x0000000104047890 */ /* 0x000fc8000fffe0ff */
[----:B------:R-:W-:-:S04]  /*2f60*/  UISETP.NE.AND UP0, UPT, UR4, 0xd, UPT ;  /* 0x0000000d0400788c */ /* 0x000fc8000bf05270 */
[----:B------:R-:W-:Y:S02]  /*2f70*/  USEL UR5, URZ, 0x1, UP0 ;  /* 0x00000001ff057887 */ /* 0x000fe40008000000 */
[----:B------:R-:W-:-:S04]  /*2f80*/  USEL UR4, UR4, URZ, UP0 ;  /* 0x000000ff04047287 */ /* 0x000fc80008000000 */
[----:B------:R-:W-:Y:S01]  /*2f90*/  ULEA UR4, UR4, UR7, 0x3 ;  /* 0x0000000704047291 */ /* 0x000fe2000f8e18ff */
[----:B------:R-:W-:-:S04]  /*2fa0*/  LOP3.LUT R2, R2, UR5, RZ, 0x3c, !PT ;  /* 0x0000000502027c12 */ /* 0x000fc8000f8e3cff */
[----:B------:R-:W-:Y:S01]  /*2fb0*/  SHF.L.U32 R2, R2, 0x1f, RZ ;  /* 0x0000001f02027819 */ /* 0x000fe200000006ff */
[----:B-1----:R-:W-:-:S07]  /*2fc0*/  IMAD.U32 R0, RZ, RZ, UR4 ;  /* 0x00000004ff007e24 */ /* 0x002fce000f8e00ff */
.L_x_56:
[----:B-1----:R1:W2:Y:S02]  /*2fd0*/  SYNCS.PHASECHK.TRANS64.TRYWAIT P0, [R0+URZ], R2 ;  /* 0x00000002000075a7 */ /* 0x0022a400080011ff */
[----:B--2---:R-:W-:Y:S05]  /*2fe0*/  @!P0 NANOSLEEP.SYNCS 0x989680 ;  /* 0x009896800000895d */ /* 0x004fea0003900000 */
[----:B------:R-:W2:Y:S02]  /*2ff0*/  @!P0 SYNCS.PHASECHK.TRANS64 P0, [R0+URZ], R2 ;  /* 0x00000002000085a7 */ /* 0x000ea400080010ff */
[----:B--2---:R-:W-:Y:S05]  /*3000*/  @P0 EXIT ;  /* 0x000000000000094d */ /* 0x004fea0003800000 */
[----:B------:R-:W-:Y:S05]  /*3010*/  BRA `(.L_x_56) ;  /* 0xfffffffc00ec7947 */ /* 0x000fea000383ffff */
.L_x_23:
[----:B------:R-:W-:-:S04]  /*3020*/  UISETP.NE.AND UP0, UPT, UR52, URZ, UPT ;  /* 0x000000ff3400728c */ /* 0x000fc8000bf05270 */
[----:B------:R-:W-:-:S09]  /*3030*/  UISETP.NE.OR UP0, UPT, UR18, 0x1, UP0 ;  /* 0x000000011200788c */ /* 0x000fd20008705670 */
[----:B------:R-:W-:Y:S05]  /*3040*/  BRA.U UP0, `(.L_x_57) ;  /* 0x0000000500487547 */ /* 0x000fea000b800000 */
[----:B------:R-:W-:Y:S01]  /*3050*/  ISETP.GE.U32.AND P2, PT, R0, 0x8, PT ;  /* 0x000000080000780c */ /* 0x000fe20003f46070 */
[----:B------:R-:W-:Y:S01]  /*3060*/  IMAD.MOV.U32 R12, RZ, RZ, 0x1 ;  /* 0x00000001ff0c7424 */ /* 0x000fe200078e00ff */
[----:B------:R-:W-:Y:S02]  /*3070*/  CS2R R10, SRZ ;  /* 0x00000000000a7805 */ /* 0x000fe4000001ff00 */
[----:B------:R-:W-:Y:S01]  /*3080*/  CS2R R8, SRZ ;  /* 0x0000000000087805 */ /* 0x000fe2000001ff00 */
[----:B------:R-:W-:Y:S01]  /*3090*/  UMOV UR6, 0x400 ;  /* 0x0000040000067882 */ /* 0x000fe20000000000 */
[----:B------:R-:W-:Y:S01]  /*30a0*/  UMOV UR5, URZ ;  /* 0x000000ff00057c82 */ /* 0x000fe20008000000 */
[----:B------:R-:W-:-:S12]  /*30b0*/  ULEA UR6, UR52, UR6, 0x18 ;  /* 0x0000000634067291 */ /* 0x000fd8000f8ec0ff */
.L_x_61:
[----:B------:R-:W-:Y:S02]  /*30c0*/  LEA R2, R8, UR6, 0x3 ;  /* 0x0000000608027c11 */ /* 0x000fe4000f8e18ff */
[----:B------:R-:W-:-:S03]  /*30d0*/  SHF.L.U32 R4, R9, 0x1f, RZ ;  /* 0x0000001f09047819 */ /* 0x000fc600000006ff */
[----:B------:R-:W-:Y:S01]  /*30e0*/  VIADD R5, R2, 0x160 ;  /* 0x0000016002057836 */ /* 0x000fe20000000000 */
[----:B------:R-:W2:Y:S02]  /*30f0*/  SYNCS.PHASECHK.TRANS64.TRYWAIT P0, [R2+URZ+0x150], R4 ;  /* 0x00015004020075a7 */ /* 0x000ea400080011ff */
[----:B--2---:R-:W-:Y:S05]  /*3100*/  @!P0 BRA `(.L_x_58) ;  /* 0x0000004400448947 */ /* 0x004fea0003800000 */
.L_x_140:
[----:B------:R-:W-:Y:S01]  /*3110*/  ULEA UR4, UR5, UR6, 0x3 ;  /* 0x0000000605047291 */ /* 0x000fe2000f8e18ff */
[----:B--2---:R-:W-:Y:S01]  /*3120*/  PRMT R2, RZ, 0x654, R5 ;  /* 0x00000654ff027816 */ /* 0x004fe20000000005 */
[----:B------:R-:W-:Y:S01]  /*3130*/  @!P2 IMAD.MOV.U32 R4, RZ, RZ, 0x10 ;  /* 0x00000010ff04a424 */ /* 0x000fe200078e00ff */
[----:B------:R-:W-:Y:S01]  /*3140*/  SHF.L.U32 R5, R12, 0x1f, RZ ;  /* 0x0000001f0c057819 */ /* 0x000fe200000006ff */
[----:B------:R-:W-:Y:S01]  /*3150*/  UIADD3 UR7, UPT, UPT, UR4, 0xf0, URZ ;  /* 0x000000f004077890 */ /* 0x000fe2000fffe0ff */
[----:B------:R2:W-:Y:S05]  /*3160*/  SYNCS.ARRIVE.TRANS64.RED.A1T0 RZ, [R2+URZ], RZ ;  /* 0x000000ff02ff79a7 */ /* 0x0005ea00081004ff */
[----:B------:R-:W-:Y:S01]  /*3170*/  IMAD.U32 R6, RZ, RZ, UR7 ;  /* 0x00000007ff067e24 */ /* 0x000fe2000f8e00ff */
[----:B------:R-:W3:Y:S04]  /*3180*/  SYNCS.PHASECHK.TRANS64.TRYWAIT P0, [UR4+0x100], R5 ;  /* 0x00010005ff0075a7 */ /* 0x000ee80008001104 */
[----:B------:R-:W-:Y:S01]  /*3190*/  PRMT R6, R0, 0x654, R6 ;  /* 0x0000065400067816 */ /* 0x000fe20000000006 */
[----:B--23--:R-:W-:Y:S06]  /*31a0*/  @!P0 BRA `(.L_x_59) ;  /* 0x0000004400308947 */ /* 0x00cfec0003800000 */
.L_x_142:
[----:B------:R-:W-:Y:S01]  /*31b0*/  ULEA UR8, UR5, UR6, 0x4 ;  /* 0x0000000605087291 */ /* 0x000fe2000f8e20ff */
[----:B------:R-:W-:Y:S01]  /*31c0*/  SEL R3, R6, R3, !P2 ;  /* 0x0000000306037207 */ /* 0x000fe20005000000 */
[----:B------:R-:W-:Y:S01]  /*31d0*/  UIADD3 UR9, UPT, UPT, UR4, 0xf0, URZ ;  /* 0x000000f004097890 */ /* 0x000fe2000fffe0ff */
[----:B--2---:R-:W-:Y:S01]  /*31e0*/  LEA R2, R11, UR6, 0x3 ;  /* 0x000000060b027c11 */ /* 0x004fe2000f8e18ff */
[----:B------:R-:W-:Y:S01]  /*31f0*/  UIADD3 UR8, UPT, UPT, UR8, 0x180, URZ ;  /* 0x0000018008087890 */ /* 0x000fe2000fffe0ff */
[----:B------:R2:W-:Y:S01]  /*3200*/  @!P2 SYNCS.ARRIVE.TRANS64.RED RZ, [R3+URZ], R4 ;  /* 0x0000000403ffa9a7 */ /* 0x0005e200080004ff */
[----:B------:R-:W-:Y:S01]  /*3210*/  UIADD3 UR4, UPT, UPT, UR5, 0x1, URZ ;  /* 0x0000000105047890 */ /* 0x000fe2000fffe0ff */
[----:B------:R-:W-:-:S03]  /*3220*/  VIADD R8, R8, 0x1 ;  /* 0x0000000108087836 */ /* 0x000fc60000000000 */
[----:B------:R-:W-:Y:S02]  /*3230*/  UISETP.NE.AND UP0, UPT, UR4, 0x2, UPT ;  /* 0x000000020400788c */ /* 0x000fe4000bf05270 */
[----:B------:R-:W-:Y:S01]  /*3240*/  ISETP.NE.AND P0, PT, R8, 0x2, PT ;  /* 0x000000020800780c */ /* 0x000fe20003f05270 */
[----:B------:R-:W-:Y:S06]  /*3250*/  UGETNEXTWORKID.BROADCAST [UR8], [UR9] ;  /* 0x00000000080073ca */ /* 0x000fec0008000100 */
[----:B------:R-:W-:Y:S02]  /*3260*/  USEL UR7, URZ, 0x1, UP0 ;  /* 0x00000001ff077887 */ /* 0x000fe40008000000 */
[----:B------:R-:W-:-:S04]  /*3270*/  USEL UR5, UR4, URZ, UP0 ;  /* 0x000000ff04057287 */ /* 0x000fc80008000000 */
[----:B------:R-:W-:Y:S02]  /*3280*/  LOP3.LUT R12, R12, UR7, RZ, 0x3c, !PT ;  /* 0x000000070c0c7c12 */ /* 0x000fe4000f8e3cff */
[----:B--2---:R-:W-:-:S04]  /*3290*/  SHF.L.U32 R4, R10, 0x1f, RZ ;  /* 0x0000001f0a047819 */ /* 0x004fc800000006ff */
[----:B------:R-:W2:Y:S02]  /*32a0*/  SYNCS.PHASECHK.TRANS64.TRYWAIT P1, [R2+URZ+0xf0], R4 ;  /* 0x0000f004020075a7 */ /* 0x000ea400080211ff */
[----:B--2---:R-:W-:Y:S05]  /*32b0*/  @!P1 BRA `(.L_x_60) ;  /* 0x0000004400049947 */ /* 0x004fea0003800000 */
.L_x_143:
[C---:B--2---:R-:W-:Y:S01]  /*32c0*/  LEA R4, R11.reuse, UR6, 0x4 ;  /* 0x000000060b047c11 */ /* 0x044fe2000f8e20ff */
[----:B------:R-:W-:Y:S01]  /*32d0*/  VIADD R2, R2, 0x100 ;  /* 0x0000010002027836 */ /* 0x000fe20000000000 */
[----:B------:R-:W-:Y:S01]  /*32e0*/  SEL R8, R8, RZ, P0 ;  /* 0x000000ff08087207 */ /* 0x000fe20000000000 */
[----:B------:R-:W-:-:S03]  /*32f0*/  VIADD R11, R11, 0x1 ;  /* 0x000000010b0b7836 */ /* 0x000fc60000000000 */
[----:B------:R-:W2:Y:S01]  /*3300*/  LDS.128 R4, [R4+0x180] ;  /* 0x0001800004047984 */ /* 0x000ea20000000c00 */
[----:B------:R-:W-:Y:S02]  /*3310*/  PRMT R2, RZ, 0x654, R2 ;  /* 0x00000654ff027816 */ /* 0x000fe40000000002 */
[C---:B------:R-:W-:Y:S01]  /*3320*/  ISETP.NE.AND P1, PT, R11.reuse, 0x2, PT ;  /* 0x000000020b00780c */ /* 0x040fe20003f25270 */
[----:B------:R-:W-:Y:S01]  /*3330*/  @!PT LDS RZ, [RZ] ;  /* 0x00000000fffff984 */ /* 0x000fe20000000800 */
[----:B------:R-:W-:Y:S01]  /*3340*/  @!PT LDS RZ, [RZ] ;  /* 0x00000000fffff984 */ /* 0x000fe20000000800 */
[----:B------:R-:W-:Y:S01]  /*3350*/  @!PT LDS RZ, [RZ] ;  /* 0x00000000fffff984 */ /* 0x000fe20000000800 */
[----:B------:R-:W-:Y:S01]  /*3360*/  @!PT LDS RZ, [RZ] ;  /* 0x00000000fffff984 */ /* 0x000fe20000000800 */
[----:B------:R3:W-:Y:S06]  /*3370*/  MEMBAR.ALL.CTA ;  /* 0x0000000000007992 */ /* 0x0007ec0000008000 */
[----:B---3--:R-:W3:Y:S01]  /*3380*/  FENCE.VIEW.ASYNC.S ;  /* 0x00000000000073c6 */ /* 0x008ee20000000000 */
[----:B------:R-:W-:Y:S01]  /*3390*/  SEL R11, R11, RZ, P1 ;  /* 0x000000ff0b0b7207 */ /* 0x000fe20000800000 */
[----:B---3--:R3:W-:Y:S01]  /*33a0*/  SYNCS.ARRIVE.TRANS64.RED.A1T0 RZ, [R2+URZ], RZ ;  /* 0x000000ff02ff79a7 */ /* 0x0087e200081004ff */
[----:B--2---:R-:W-:-:S02]  /*33b0*/  LOP3.LUT P3, RZ, R6, 0x1, RZ, 0xc0, !PT ;  /* 0x0000000106ff7812 */ /* 0x004fc4000786c0ff */
[----:B------:R-:W-:-:S04]  /*33c0*/  SEL R4, RZ, 0x1, P1 ;  /* 0x00000001ff047807 */ /* 0x000fc80000800000 */
[----:B------:R-:W-:Y:S02]  /*33d0*/  LOP3.LUT R10, R10, R4, RZ, 0x3c, !PT ;  /* 0x000000040a0a7212 */ /* 0x000fe400078e3cff */
[----:B---3--:R-:W-:-:S04]  /*33e0*/  SEL R2, RZ, 0x1, P0 ;  /* 0x00000001ff027807 */ /* 0x008fc80000000000 */
[----:B------:R-:W-:Y:S01]  /*33f0*/  LOP3.LUT R9, R9, R2, RZ, 0x3c, !PT ;  /* 0x0000000209097212 */ /* 0x000fe200078e3cff */
[----:B------:R-:W-:Y:S06]  /*3400*/  @P3 BRA `(.L_x_61) ;  /* 0xfffffffc002c3947 */ /* 0x000fec000383ffff */
[----:B------:R-:W-:Y:S01]  /*3410*/  ULEA UR4, UR5, UR6, 0x3 ;  /* 0x0000000605047291 */ /* 0x000fe2000f8e18ff */
[----:B------:R-:W-:-:S08]  /*3420*/  SHF.L.U32 R2, R12, 0x1f, RZ ;  /* 0x0000001f0c027819 */ /* 0x000fd000000006ff */
[----:B------:R-:W2:Y:S02]  /*3430*/  SYNCS.PHASECHK.TRANS64 P0, [UR4+0x100], R2 ;  /* 0x00010002ff0075a7 */ /* 0x000ea40008001004 */
[----:B--2---:R-:W-:Y:S05]  /*3440*/  @P0 BRA `(.L_x_62) ;  /* 0x0000000000080947 */ /* 0x004fea0003800000 */
[----:B------:R-:W2:Y:S02]  /*3450*/  SYNCS.PHASECHK.TRANS64.TRYWAIT P0, [UR4+0x100], R2 ;  /* 0x00010002ff0075a7 */ /* 0x000ea40008001104 */
[----:B--2---:R-:W-:Y:S05]  /*3460*/  @!P0 BRA `(.L_x_63) ;  /* 0x0000004000ac8947 */ /* 0x004fea0003800000 */
.L_x_62:
[----:B------:R-:W-:-:S04]  /*3470*/  UIADD3 UR7, UPT, UPT, UR5, 0x1, URZ ;  /* 0x0000000105077890 */ /* 0x000fc8000fffe0ff */
[----:B------:R-:W-:-:S04]  /*3480*/  UISETP.NE.AND UP0, UPT, UR7, 0x2, UPT ;  /* 0x000000020700788c */ /* 0x000fc8000bf05270 */
[----:B------:R-:W-:Y:S02]  /*3490*/  USEL UR8, URZ, 0x1, UP0 ;  /* 0x00000001ff087887 */ /* 0x000fe40008000000 */
[----:B------:R-:W-:-:S04]  /*34a0*/  USEL UR7, UR7, URZ, UP0 ;  /* 0x000000ff07077287 */ /* 0x000fc80008000000 */
[----:B------:R-:W-:Y:S01]  /*34b0*/  ULEA UR7, UR7, UR6, 0x3 ;  /* 0x0000000607077291 */ /* 0x000fe2000f8e18ff */
[----:B--2---:R-:W-:-:S04]  /*34c0*/  LOP3.LUT R2, R12, UR8, RZ, 0x3c, !PT ;  /* 0x000000080c027c12 */ /* 0x004fc8000f8e3cff */
[----:B------:R-:W-:-:S04]  /*34d0*/  SHF.L.U32 R0, R2, 0x1f, RZ ;  /* 0x0000001f02007819 */ /* 0x000fc800000006ff */
[----:B------:R-:W2:Y:S02]  /*34e0*/  SYNCS.PHASECHK.TRANS64 P0, [UR7+0x100], R0 ;  /* 0x00010000ff0075a7 */ /* 0x000ea40008001007 */
[----:B-12---:R-:W-:Y:S05]  /*34f0*/  @P0 EXIT ;  /* 0x000000000000094d */ /* 0x006fea0003800000 */
[----:B------:R-:W-:Y:S02]  /*3500*/  SHF.L.U32 R2, R2, 0x1f, RZ ;  /* 0x0000001f02027819 */ /* 0x000fe400000006ff */
[----:B------:R-:W-:-:S07]  /*3510*/  MOV R0, UR7 ;  /* 0x0000000700007c02 */ /* 0x000fce0008000f00 */
.L_x_64:
[----:B-1----:R1:W2:Y:S02]  /*3520*/  SYNCS.PHASECHK.TRANS64.TRYWAIT P0, [R0+URZ+0x100], R2 ;  /* 0x00010002000075a7 */ /* 0x0022a400080011ff */
[----:B--2---:R-:W-:Y:S05]  /*3530*/  @!P0 NANOSLEEP.SYNCS 0x989680 ;  /* 0x009896800000895d */ /* 0x004fea0003900000 */
[----:B------:R-:W2:Y:S02]  /*3540*/  @!P0 SYNCS.PHASECHK.TRANS64 P0, [R0+URZ+0x100], R2 ;  /* 0x00010002000085a7 */ /* 0x000ea400080010ff */
[----:B--2---:R-:W-:Y:S05]  /*3550*/  @P0 EXIT ;  /* 0x000000000000094d */ /* 0x004fea0003800000 */
[----:B------:R-:W-:Y:S05]  /*3560*/  BRA `(.L_x_64) ;  /* 0xfffffffc00ec7947 */ /* 0x000fea000383ffff */
.L_x_57:
[----:B------:R-:W-:Y:S05]  /*3570*/  BRA.U UP5, `(.L_x_65) ;  /* 0x0000000d05d47547 */ /* 0x000fea000b800000 */
[----:B------:R-:W-:Y:S01]  /*3580*/  UMOV UR4, 0x40 ;  /* 0x0000004000047882 */ /* 0x000fe20000000000 */
[----:B------:R-:W-:Y:S01]  /*3590*/  NOP ;  /* 0x0000000000007918 */ /* 0x000fe20000000000 */
[----:B------:R-:W-:Y:S01]  /*35a0*/  ULEA UR5, UR52, UR4, 0x18 ;  /* 0x0000000434057291 */ /* 0x000fe2000f8ec0ff */
[----:B------:R-:W-:Y:S02]  /*35b0*/  UMOV UR6, 0x400 ;  /* 0x0000040000067882 */ /* 0x000fe40000000000 */
[----:B------:R-:W-:-:S06]  /*35c0*/  ULEA UR6, UR52, UR6, 0x18 ;  /* 0x0000000634067291 */ /* 0x000fcc000f8ec0ff */
[----:B------:R-:W2:Y:S02]  /*35d0*/  LDS.U8 R0, [UR5+0x1c] ;  /* 0x00001c05ff007984 */ /* 0x000ea40008000000 */
[----:B--2---:R-:W-:-:S13]  /*35e0*/  ISETP.NE.AND P0, PT, R0, RZ, PT ;  /* 0x000000ff0000720c */ /* 0x004fda0003f05270 */
[----:B------:R-:W-:Y:S05]  /*35f0*/  @P0 BRA `(.L_x_66) ;  /* 0x0000000000580947 */ /* 0x000fea0003800000 */
[----:B------:R-:W-:-:S13]  /*3600*/  ELECT P0, URZ, PT ;  /* 0x0000000000ff782f */ /* 0x000fda0003800000 */
[----:B------:R-:W-:Y:S05]  /*3610*/  @!P0 BRA `(.L_x_67) ;  /* 0x0000000000608947 */ /* 0x000fea0003800000 */
[----:B------:R-:W-:Y:S01]  /*3620*/  UMOV UR4, 0x10 ;  /* 0x0000001000047882 */ /* 0x000fe20000000000 */
[----:B------:R-:W-:Y:S01]  /*3630*/  HFMA2 R0, -RZ, RZ, 0, 5.9604644775390625e-08 ;  /* 0x00000001ff007431 */ /* 0x000fe200000001ff */
[----:B------:R-:W-:-:S03]  /*3640*/  MOV R3, 0xffff ;  /* 0x0000ffff00037802 */ /* 0x000fc60000000f00 */
[----:B------:R-:W-:Y:S04]  /*3650*/  DEPBAR.LE SB2, 0x36 ;  /* 0x0000ad800000791a */ /* 0x000fe80000000000 */
[----:B------:R-:W2:Y:S02]  /*3660*/  UTCATOMSWS.FIND_AND_SET.ALIGN UP0, UR4, UR4 ;  /* 0x00000004000475e3 */ /* 0x000ea40008000800 */
[----:B--2---:R-:W-:Y:S01]  /*3670*/  MOV R4, UR4 ;  /* 0x0000000400047c02 */ /* 0x004fe20008000f00 */
[----:B------:R-:W-:Y:S06]  /*3680*/  BRA.U UP0, `(.L_x_68) ;  /* 0x0000000100187547 */ /* 0x000fec000b800000 */
.L_x_69:
[----:B------:R-:W-:Y:S05]  /*3690*/  NANOSLEEP 0x64 ;  /* 0x000000640000795d */ /* 0x000fea0003800000 */
[----:B------:R-:W-:-:S05]  /*36a0*/  UMOV UR4, 0x10 ;  /* 0x0000001000047882 */ /* 0x000fca0000000000 */
[----:B------:R-:W-:Y:S04]  /*36b0*/  DEPBAR.LE SB2, 0x36 ;  /* 0x0000ad800000791a */ /* 0x000fe80000000000 */
[----:B------:R-:W2:Y:S02]  /*36c0*/  UTCATOMSWS.FIND_AND_SET.ALIGN UP0, UR4, UR4 ;  /* 0x00000004000475e3 */ /* 0x000ea40008000800 */
[----:B--2---:R-:W-:Y:S01]  /*36d0*/  MOV R4, UR4 ;  /* 0x0000000400047c02 */ /* 0x004fe20008000f00 */
[----:B------:R-:W-:Y:S05]  /*36e0*/  BRA.U !UP0, `(.L_x_69) ;  /* 0xfffffffd08e87547 */ /* 0x000fea000b83ffff */
.L_x_68:
[-C--:B------:R-:W-:Y:S02]  /*36f0*/  SHF.L.U32 R3, R3, R4.reuse, RZ ;  /* 0x0000000403037219 */ /* 0x080fe400000006ff */
[----:B------:R-:W-:Y:S01]  /*3700*/  SHF.L.U32 R0, R0, R4, RZ ;  /* 0x0000000400007219 */ /* 0x000fe200000006ff */
[----:B------:R-:W-:Y:S02]  /*3710*/  IMAD.SHL.U32 R4, R4, 0x20, RZ ;  /* 0x0000002004047824 */ /* 0x000fe400078e00ff */
[----:B------:R2:W-:Y:S04]  /*3720*/  ATOMS.OR RZ, [UR5+0x14], R3 ;  /* 0x00001403ffff798c */ /* 0x0005e8000b000005 */
[----:B------:R2:W-:Y:S04]  /*3730*/  ATOMS.OR RZ, [UR5+0x18], R0 ;  /* 0x00001800ffff798c */ /* 0x0005e8000b000005 */
[----:B------:R2:W-:Y:S01]  /*3740*/  STS [UR6+0x1a0], R4 ;  /* 0x0001a004ff007988 */ /* 0x0005e20008000806 */
[----:B------:R-:W-:Y:S05]  /*3750*/  BRA `(.L_x_67) ;  /* 0x0000000000107947 */ /* 0x000fea0003800000 */
.L_x_66:
[----:B------:R-:W-:Y:S02]  /*3760*/  MOV R0, 0xffffffff ;  /* 0xffffffff00007802 */ /* 0x000fe40000000f00 */
[----:B------:R-:W-:-:S03]  /*3770*/  MOV R4, 0x37a0 ;  /* 0x000037a000047802 */ /* 0x000fc60000000f00 */
[----:B------:R2:W-:Y:S04]  /*3780*/  STS [UR6+0x1a0], R0 ;  /* 0x0001a000ff007988 */ /* 0x0005e80008000806 */
[----:B-12--5:R-:W-:Y:S05]  /*3790*/  CALL.REL.NOINC `($__internal_1_$__cuda_sm10x_tcgen05_guardrail_trap_phase_invalid_during_alloc) ;  /* 0x00000044002c7944 */ /* 0x026fea0003c00000 */
.L_x_67:
[----:B------:R-:W-:Y:S05]  /*37a0*/  WARPSYNC.ALL ;  /* 0x0000000000007948 */ /* 0x000fea0003800000 */
[----:B------:R-:W3:Y:S01]  /*37b0*/  S2UR UR4, SR_CgaCtaId ;  /* 0x00000000000479c3 */ /* 0x000ee20000008800 */
[----:B------:R-:W-:Y:S01]  /*37c0*/  UMOV UR26, 0x400 ;  /* 0x00000400001a7882 */ /* 0x000fe20000000000 */
[----:B------:R-:W-:-:S06]  /*37d0*/  NOP ;  /* 0x0000000000007918 */ /* 0x000fcc0000000000 */
[----:B------:R-:W-:Y:S06]  /*37e0*/  BAR.ARV 0x6, 0xa0 ;  /* 0x0182800000007b1d */ /* 0x000fec0000002000 */
[----:B------:R-:W4:Y:S01]  /*37f0*/  LDCU UR5, c[0x0][0x38c] ;  /* 0x00007180ff0577ac */ /* 0x000f220008000800 */
[----:B------:R-:W-:Y:S01]  /*3800*/  LOP3.LUT R2, R2, 0xffff, RZ, 0xc0, !PT ;  /* 0x0000ffff02027812 */ /* 0x000fe200078ec0ff */
[----:B------:R-:W-:Y:S01]  /*3810*/  IMAD.MOV.U32 R11, RZ, RZ, 0x1 ;  /* 0x00000001ff0b7424 */ /* 0x000fe200078e00ff */
[----:B------:R-:W-:Y:S01]  /*3820*/  CS2R R8, SRZ ;  /* 0x0000000000087805 */ /* 0x000fe2000001ff00 */
[----:B------:R-:W1:Y:S01]  /*3830*/  LDCU UR7, c[0x0][0x38c] ;  /* 0x00007180ff0777ac */ /* 0x000e620008000800 */
[----:B------:R-:W-:Y:S01]  /*3840*/  R2UR UR27, R2 ;  /* 0x00000000021b72ca */ /* 0x000fe200000e0000 */
[----:B------:R-:W-:Y:S01]  /*3850*/  IMAD.MOV.U32 R10, RZ, RZ, RZ ;  /* 0x000000ffff0a7224 */ /* 0x000fe200078e00ff */
[----:B------:R-:W-:Y:S01]  /*3860*/  UMOV UR30, URZ ;  /* 0x000000ff001e7c82 */ /* 0x000fe20008000000 */
[----:B------:R-:W-:Y:S01]  /*3870*/  UMOV UR24, URZ ;  /* 0x000000ff00187c82 */ /* 0x000fe20008000000 */
[----:B---3--:R-:W-:Y:S01]  /*3880*/  ULEA UR26, UR4, UR26, 0x18 ;  /* 0x0000001a041a7291 */ /* 0x008fe2000f8ec0ff */
[----:B------:R-:W-:Y:S01]  /*3890*/  UMOV UR38, 0x0 ;  /* 0x0000000000267882 */ /* 0x000fe20000000000 */
[----:B------:R-:W-:-:S02]  /*38a0*/  UMOV UR39, 0x41004a0 ;  /* 0x041004a000277882 */ /* 0x000fc40000000000 */
[----:B------:R-:W-:Y:S02]  /*38b0*/  UIADD3 UR4, UPT, UPT, UR26, 0x2400, URZ ;  /* 0x000024001a047890 */ /* 0x000fe4000fffe0ff */
[----:B------:R-:W-:Y:S02]  /*38c0*/  UIADD3 UR6, UPT, UPT, UR26, 0x1c400, URZ ;  /* 0x0001c4001a067890 */ /* 0x000fe4000fffe0ff */
[----:B----4-:R-:W-:Y:S01]  /*38d0*/  UIADD3 UR5, UPT, UPT, UR5, 0x7f, URZ ;  /* 0x0000007f05057890 */ /* 0x010fe2000fffe0ff */
[----:B--2---:R-:W2:Y:S01]  /*38e0*/  LDS R0, [UR26+0x1a0] ;  /* 0x0001a01aff007984 */ /* 0x004ea20008000800 */
[----:B-1----:R-:W-:Y:S01]  /*38f0*/  UMOV UR36, 0x0 ;  /* 0x0000000000247882 */ /* 0x002fe20000000000 */
[----:B------:R-:W-:Y:S01]  /*3900*/  UMOV UR37, 0x41004a0 ;  /* 0x041004a000257882 */ /* 0x000fe20000000000 */
[----:B------:R-:W-:Y:S02]  /*3910*/  USHF.R.S32.HI UR40, URZ, 0x1f, UR5 ;  /* 0x0000001fff287899 */ /* 0x000fe40008011405 */
[----:B------:R-:W-:-:S02]  /*3920*/  UISETP.GE.AND UP4, UPT, UR7, 0x1, UPT ;  /* 0x000000010700788c */ /* 0x000fc4000bf86270 */
[----:B------:R-:W-:Y:S02]  /*3930*/  ULEA.HI UR40, UR40, UR5, URZ, 0x7 ;  /* 0x0000000528287291 */ /* 0x000fe4000f8f38ff */
[----:B------:R-:W-:Y:S02]  /*3940*/  USHF.R.U32.HI UR5, URZ, 0x4, UR4 ;  /* 0x00000004ff057899 */ /* 0x000fe40008011604 */
[----:B------:R-:W-:Y:S02]  /*3950*/  USHF.R.S32.HI UR40, URZ, 0x7, UR40 ;  /* 0x00000007ff287899 */ /* 0x000fe40008011428 */
[----:B------:R-:W-:Y:S02]  /*3960*/  USHF.R.U32.HI UR4, URZ, 0x4, UR6 ;  /* 0x00000004ff047899 */ /* 0x000fe40008011606 */
[----:B------:R-:W-:Y:S02]  /*3970*/  UISETP.LT.AND UP0, UPT, UR40, 0x1, UPT ;  /* 0x000000012800788c */ /* 0x000fe4000bf01270 */
[----:B------:R-:W-:-:S02]  /*3980*/  ULOP3.LUT UR5, UR5, 0x3fff, URZ, 0xc0, !UPT ;  /* 0x00003fff05057892 */ /* 0x000fc4000f8ec0ff */
[----:B------:R-:W-:Y:S02]  /*3990*/  ULOP3.LUT UR4, UR4, 0x3fff, URZ, 0xc0, !UPT ;  /* 0x00003fff04047892 */ /* 0x000fe4000f8ec0ff */
[----:B------:R-:W-:Y:S02]  /*39a0*/  USEL UR41, UR40, 0x1, !UP0 ;  /* 0x0000000128297887 */ /* 0x000fe4000c000000 */
[----:B------:R-:W-:Y:S02]  /*39b0*/  ULOP3.LUT UR28, UR5, 0x10000, URZ, 0xfc, !UPT ;  /* 0x00010000051c7892 */ /* 0x000fe4000f8efcff */
[----:B------:R-:W-:Y:S02]  /*39c0*/  ULOP3.LUT UR29, UR4, 0x10000, URZ, 0xfc, !UPT ;  /* 0x00010000041d7892 */ /* 0x000fe4000f8efcff */
[----:B------:R-:W-:Y:S01]  /*39d0*/  UIADD3 UR41, UPT, UPT, -UR41, URZ, URZ ;  /* 0x000000ff29297290 */ /* 0x000fe2000fffe1ff */
[----:B------:R-:W-:Y:S01]  /*39e0*/  UMOV UR34, 0x0 ;  /* 0x0000000000227882 */ /* 0x000fe20000000000 */
[----:B------:R-:W-:Y:S01]  /*39f0*/  UMOV UR35, 0x41004a0 ;  /* 0x041004a000237882 */ /* 0x000fe20000000000 */
[----:B------:R-:W-:Y:S01]  /*3a00*/  UMOV UR32, 0x0 ;  /* 0x0000000000207882 */ /* 0x000fe20000000000 */
[----:B------:R-:W-:Y:S01]  /*3a10*/  UMOV UR33, 0x41004a0 ;  /* 0x041004a000217882 */ /* 0x000fe20000000000 */
[----:B--2---:R-:W-:-:S15]  /*3a20*/  R2UR UR42, R0 ;  /* 0x00000000002a72ca */ /* 0x004fde00000e0000 */
.L_x_76:
[----:B------:R-:W-:Y:S02]  /*3a30*/  LEA R0, R10, UR26, 0x3 ;  /* 0x0000001a0a007c11 */ /* 0x000fe4000f8e18ff */
[----:B------:R-:W-:Y:S02]  /*3a40*/  SHF.L.U32 R2, R9, 0x1f, RZ ;  /* 0x0000001f09027819 */ /* 0x000fe400000006ff */
[----:B------:R-:W-:Y:S01]  /*3a50*/  PLOP3.LUT P0, PT, PT, PT, UP4, 0x80, 0x8 ;  /* 0x000000000008781c */ /* 0x000fe20003f0f048 */
[----:B------:R-:W-:Y:S01]  /*3a60*/  VIADD R3, R0, 0x100 ;  /* 0x0000010000037836 */ /* 0x000fe20000000000 */
[----:B-1----:R-:W1:Y:S02]  /*3a70*/  SYNCS.PHASECHK.TRANS64.TRYWAIT P1, [R0+URZ+0xf0], R2 ;  /* 0x0000f002000075a7 */ /* 0x002e6400080211ff */
[----:B-1-3--:R-:W-:Y:S09]  /*3a80*/  @!P1 BRA `(.L_x_70) ;  /* 0x0000003c003c9947 */ /* 0x00aff20003800000 */
.L_x_145:
[----:B------:R-:W-:Y:S01]  /*3a90*/  LEA R4, R10, UR26, 0x4 ;  /* 0x0000001a0a047c11 */ /* 0x000fe2000f8e20ff */
[----:B------:R-:W-:Y:S01]  /*3aa0*/  @UP4 ULEA UR4, UR24, UR26, 0x3 ;  /* 0x0000001a18044291 */ /* 0x000fe2000f8e18ff */
[----:B------:R-:W-:Y:S01]  /*3ab0*/  PLOP3.LUT P2, PT, PT, PT, PT, 0x80, 0x8 ;  /* 0x000000000008781c */ /* 0x000fe20003f4f070 */
[----:B------:R-:W-:Y:S01]  /*3ac0*/  ULEA UR31, UR30, UR26, 0x3 ;  /* 0x0000001a1e1f7291 */ /* 0x000fe2000f8e18ff */
[----:B------:R-:W-:Y:S02]  /*3ad0*/  PRMT R3, RZ, 0x654, R3 ;  /* 0x00000654ff037816 */ /* 0x000fe40000000003 */
[----:B------:R-:W2:Y:S01]  /*3ae0*/  LDS.128 R4, [R4+0x180] ;  /* 0x0001800004047984 */ /* 0x000ea20000000c00 */
[----:B-1----:R-:W-:Y:S02]  /*3af0*/  @P0 SHF.L.U32 R2, R8, 0x1f, RZ ;  /* 0x0000001f08020819 */ /* 0x002fe400000006ff */
[----:B------:R-:W-:Y:S01]  /*3b00*/  SHF.L.U32 R0, R11, 0x1f, RZ ;  /* 0x0000001f0b007819 */ /* 0x000fe200000006ff */
[----:B------:R-:W-:Y:S01]  /*3b10*/  @!PT LDS RZ, [RZ] ;  /* 0x00000000fffff984 */ /* 0x000fe20000000800 */
[----:B------:R-:W-:Y:S01]  /*3b20*/  @!PT LDS RZ, [RZ] ;  /* 0x00000000fffff984 */ /* 0x000fe20000000800 */
[----:B------:R-:W-:Y:S01]  /*3b30*/  @!PT LDS RZ, [RZ] ;  /* 0x00000000fffff984 */ /* 0x000fe20000000800 */
[----:B------:R-:W-:Y:S01]  /*3b40*/  @!PT LDS RZ, [RZ] ;  /* 0x00000000fffff984 */ /* 0x000fe20000000800 */
[----:B------:R1:W-:Y:S06]  /*3b50*/  MEMBAR.ALL.CTA ;  /* 0x0000000000007992 */ /* 0x0003ec0000008000 */
[----:B-1----:R-:W1:Y:S02]  /*3b60*/  FENCE.VIEW.ASYNC.S ;  /* 0x00000000000073c6 */ /* 0x002e640000000000 */
[----:B-1----:R1:W-:Y:S01]  /*3b70*/  SYNCS.ARRIVE.TRANS64.RED.A1T0 RZ, [R3+URZ], RZ ;  /* 0x000000ff03ff79a7 */ /* 0x0023e200081004ff */
[----:B------:R1:W3:Y:S01]  /*3b80*/  @P0 SYNCS.PHASECHK.TRANS64.TRYWAIT P2, [UR4], R2 ;  /* 0x00000002ff0005a7 */ /* 0x0002e20008041104 */
[----:B------:R-:W-:Y:S01]  /*3b90*/  ULEA.HI UR4, UR30, UR30, URZ, 0x1 ;  /* 0x0000001e1e047291 */ /* 0x000fe2000f8f08ff */
[----:B--2---:R-:W-:-:S03]  /*3ba0*/  LOP3.LUT P1, RZ, R6, 0x1, RZ, 0xc0, !PT ;  /* 0x0000000106ff7812 */ /* 0x004fc6000782c0ff */
[----:B------:R-:W-:Y:S02]  /*3bb0*/  USHF.L.U32 UR11, UR4, 0x5, URZ ;  /* 0x00000005040b7899 */ /* 0x000fe400080006ff */
[----:B------:R-:W-:Y:S02]  /*3bc0*/  ULOP3.LUT UR4, UR4, 0xffe, URZ, 0xc0, !UPT ;  /* 0x00000ffe04047892 */ /* 0x000fe4000f8ec0ff */
[----:B------:R-:W-:Y:S02]  /*3bd0*/  ULOP3.LUT UR11, UR11, 0xffffffc0, URZ, 0xc0, !UPT ;  /* 0xffffffc00b0b7892 */ /* 0x000fe4000f8ec0ff */
[----:B------:R-:W-:Y:S02]  /*3be0*/  UIADD3 UR4, UPT, UPT, -UR4, UR30, URZ ;  /* 0x0000001e04047290 */ /* 0x000fe4000fffe1ff */
[----:B------:R-:W-:Y:S01]  /*3bf0*/  UIADD3 UR11, UPT, UPT, UR42, UR11, URZ ;  /* 0x0000000b2a0b7290 */ /* 0x000fe2000fffe0ff */
[----:B------:R-:W2:Y:S03]  /*3c00*/  SYNCS.PHASECHK.TRANS64.TRYWAIT P0, [UR31+0x130], R0 ;  /* 0x00013000ff0075a7 */ /* 0x000ea6000800111f */
[----:B------:R-:W-:Y:S01]  /*3c10*/  ULEA UR11, UR4, UR11, 0x14 ;  /* 0x0000000b040b7291 */ /* 0x000fe2000f8ea0ff */
[----:B-123--:R-:W-:Y:S11]  /*3c20*/  @!P0 BRA `(.L_x_71) ;  /* 0x0000003800e88947 */ /* 0x00eff60003800000 */
.L_x_147:
[----:B------:R-:W-:Y:S01]  /*3c30*/  IADD3 R10, PT, PT, R10, 0x1, RZ ;  /* 0x000000010a0a7810 */ /* 0x000fe20007ffe0ff */
[----:B------:R-:W-:Y:S06]  /*3c40*/  BRA.U !UP4, `(.L_x_72) ;  /* 0x000000010cc07547 */ /* 0x000fec000b800000 */
[----:B------:R-:W-:Y:S01]  /*3c50*/  UPLOP3.LUT UP2, UPT, UPT, UPT, UPT, 0x40, 0x4 ;  /* 0x000000000004789c */ /* 0x000fe20003f4e870 */
[----:B------:R-:W-:Y:S01]  /*3c60*/  UMOV UR23, UR41 ;  /* 0x0000002900177c82 */ /* 0x000fe20008000000 */
[----:B------:R-:W-:Y:S01]  /*3c70*/  UMOV UR22, UR40 ;  /* 0x0000002800167c82 */ /* 0x000fe20008000000 */
[----:B------:R-:W-:-:S08]  /*3c80*/  UMOV UR10, UR24 ;  /* 0x00000018000a7c82 */ /* 0x000fd00008000000 */
.L_x_75:
[----:B------:R-:W-:Y:S02]  /*3c90*/  UIADD3 UR23, UPT, UPT, UR23, 0x1, URZ ;  /* 0x0000000117177890 */ /* 0x000fe4000fffe0ff */
[----:B--2---:R-:W-:Y:S02]  /*3ca0*/  ULEA UR5, UR10, UR26, 0x3 ;  /* 0x0000001a0a057291 */ /* 0x004fe4000f8e18ff */
[----:B------:R-:W-:Y:S01]  /*3cb0*/  UISETP.NE.AND UP3, UPT, UR23, URZ, UPT ;  /* 0x000000ff1700728c */ /* 0x000fe2000bf65270 */
[----:B---3--:R-:W-:Y:S10]  /*3cc0*/  @P2 BRA `(.L_x_73) ;  /* 0x00000000000c2947 */ /* 0x008ff40003800000 */
[----:B-1----:R-:W-:Y:S04]  /*3cd0*/  SHF.L.U32 R2, R8, 0x1f, RZ ;  /* 0x0000001f08027819 */ /* 0x002fe800000006ff */
[----:B------:R-:W1:Y:S02]  /*3ce0*/  SYNCS.PHASECHK.TRANS64.TRYWAIT P0, [UR5], R2 ;  /* 0x00000002ff0075a7 */ /* 0x000e640008001105 */
[----:B-1----:R-:W-:Y:S05]  /*3cf0*/  @!P0 BRA `(.L_x_74) ;  /* 0x0000003800cc8947 */ /* 0x002fea0003800000 */
.L_x_73:
[----:B------:R-:W-:Y:S01]  /*3d00*/  UISETP.NE.AND UP0, UPT, UR22, 0x1, UPT ;  /* 0x000000011600788c */ /* 0x000fe2000bf05270 */
[----:B------:R-:W-:Y:S01]  /*3d10*/  PLOP3.LUT P2, PT, PT, PT, PT, 0x80, 0x8 ;  /* 0x000000000008781c */ /* 0x000fe20003f4f070 */
[----:B------:R-:W-:Y:S02]  /*3d20*/  UIADD3 UR4, UPT, UPT, UR10, 0x1, URZ ;  /* 0x000000010a047890 */ /* 0x000fe4000fffe0ff */
[----:B------:R-:W-:Y:S02]  /*3d30*/  UIADD3 UR25, UPT, UPT, UR5, 0x68, URZ ;  /* 0x0000006805197890 */ /* 0x000fe4000fffe0ff */
[----:B------:R-:W-:Y:S01]  /*3d40*/  UISETP.NE.AND UP1, UPT, UR4, 0xd, UPT ;  /* 0x0000000d0400788c */ /* 0x000fe2000bf25270 */
[----:B------:R-:W-:Y:S01]  /*3d50*/  PLOP3.LUT P0, PT, PT, PT, UP0, 0x80, 0x8 ;  /* 0x000000000008781c */ /* 0x000fe20003f0f008 */
[----:B------:R-:W-:Y:S02]  /*3d60*/  UIADD3 UR22, UPT, UPT, UR22, -0x1, URZ ;  /* 0xffffffff16167890 */ /* 0x000fe4000fffe0ff */
[----:B------:R-:W-:Y:S02]  /*3d70*/  USEL UR6, URZ, 0x1, UP1 ;  /* 0x00000001ff067887 */ /* 0x000fe40008800000 */
[----:B------:R-:W-:Y:S01]  /*3d80*/  USEL UR24, UR4, URZ, UP1 ;  /* 0x000000ff04187287 */ /* 0x000fe20008800000 */
[----:B------:R-:W-:Y:S01]  /*3d90*/  UMOV UR7, 0x40004040 ;  /* 0x4000404000077882 */ /* 0x000fe20000000000 */
[----:B------:R-:W-:Y:S02]  /*3da0*/  UMOV UR5, 0x40004040 ;  /* 0x4000404000057882 */ /* 0x000fe40000000000 */
[----:B------:R-:W-:Y:S01]  /*3db0*/  @UP0 ULEA UR4, UR24, UR26, 0x3 ;  /* 0x0000001a18040291 */ /* 0x000fe2000f8e18ff */
[----:B------:R-:W-:Y:S01]  /*3dc0*/  LOP3.LUT R8, R8, UR6, RZ, 0x3c, !PT ;  /* 0x0000000608087c12 */ /* 0x000fe2000f8e3cff */
[----:B------:R-:W-:Y:S01]  /*3dd0*/  ULEA UR6, UR10, UR29, 0x9 ;  /* 0x0000001d0a067291 */ /* 0x000fe2000f8e48ff */
[----:B------:R-:W-:Y:S02]  /*3de0*/  UMOV UR21, 0x40004040 ;  /* 0x4000404000157882 */ /* 0x000fe40000000000 */
[----:B-1----:R-:W-:Y:S01]  /*3df0*/  @P0 SHF.L.U32 R0, R8, 0x1f, RZ ;  /* 0x0000001f08000819 */ /* 0x002fe200000006ff */
[----:B------:R-:W-:Y:S02]  /*3e00*/  UIADD3 UR20, UPT, UPT, UR6, 0x2, URZ ;  /* 0x0000000206147890 */ /* 0x000fe4000fffe0ff */
[----:B------:R-:W-:Y:S01]  /*3e10*/  UIADD3 UR16, UPT, UPT, UR6, 0x4, URZ ;  /* 0x0000000406107890 */ /* 0x000fe2000fffe0ff */
[----:B------:R2:W3:Y:S01]  /*3e20*/  @P0 SYNCS.PHASECHK.TRANS64.TRYWAIT P2, [UR4], R0 ;  /* 0x00000000ff0005a7 */ /* 0x0004e20008041104 */
[----:B------:R-:W-:Y:S02]  /*3e30*/  ULEA UR4, UR10, UR28, 0x9 ;  /* 0x0000001c0a047291 */ /* 0x000fe4000f8e48ff */
[----:B------:R-:W-:Y:S02]  /*3e40*/  UIADD3 UR12, UPT, UPT, UR6, 0x6, URZ ;  /* 0x00000006060c7890 */ /* 0x000fe4000fffe0ff */
[----:B------:R-:W-:Y:S02]  /*3e50*/  UIADD3 UR18, UPT, UPT, UR4, 0x2, URZ ;  /* 0x0000000204127890 */ /* 0x000fe4000fffe0ff */
[----:B------:R-:W-:Y:S02]  /*3e60*/  UIADD3 UR14, UPT, UPT, UR4, 0x4, URZ ;  /* 0x00000004040e7890 */ /* 0x000fe4000fffe0ff */
[----:B------:R-:W-:Y:S01]  /*3e70*/  UIADD3 UR8, UPT, UPT, UR4, 0x6, URZ ;  /* 0x0000000604087890 */ /* 0x000fe2000fffe0ff */
[----:B------:R2:W-:Y:S01]  /*3e80*/  UTCIMMA gdesc[UR4], gdesc[UR6], tmem[UR11], tmem[UR38], idesc[UR39], UP2 ;  /* 0x00ff2606040075ea */ /* 0x0005e2000900010b */
[----:B------:R-:W-:Y:S01]  /*3e90*/  UPLOP3.LUT UP2, UPT, UPT, UPT, UPT, 0x80, 0x8 ;  /* 0x000000000008789c */ /* 0x000fe20003f4f070 */
[----:B------:R-:W-:Y:S01]  /*3ea0*/  UMOV UR19, 0x40004040 ;  /* 0x4000404000137882 */ /* 0x000fe20000000000 */
[----:B------:R-:W-:Y:S01]  /*3eb0*/  UMOV UR17, 0x40004040 ;  /* 0x4000404000117882 */ /* 0x000fe20000000000 */
[----:B------:R2:W-:Y:S01]  /*3ec0*/  UTCIMMA gdesc[UR18], gdesc[UR20], tmem[UR11], tmem[UR36], idesc[UR37], UPT ;  /* 0x00ff2414120075ea */ /* 0x0005e2000b80010b */
[----:B------:R-:W-:Y:S01]  /*3ed0*/  UMOV UR15, 0x40004040 ;  /* 0x40004040000f7882 */ /* 0x000fe20000000000 */
[----:B------:R-:W-:Y:S01]  /*3ee0*/  UMOV UR13, 0x40004040 ;  /* 0x40004040000d7882 */ /* 0x000fe20000000000 */
[----:B------:R-:W-:Y:S01]  /*3ef0*/  UMOV UR9, 0x40004040 ;  /* 0x4000404000097882 */ /* 0x000fe20000000000 */
[----:B------:R2:W-:Y:S01]  /*3f00*/  UTCIMMA gdesc[UR14], gdesc[UR16], tmem[UR11], tmem[UR34], idesc[UR35], UPT ;  /* 0x00ff22100e0075ea */ /* 0x0005e2000b80010b */
[----:B------:R2:W-:Y:S01]  /*3f10*/  UTCIMMA gdesc[UR8], gdesc[UR12], tmem[UR11], tmem[UR32], idesc[UR33], UPT ;  /* 0x00ff200c080075ea */ /* 0x0005e2000b80010b */
[----:B------:R2:W-:Y:S01]  /*3f20*/  UTCBAR.MULTICAST [UR25], URZ, UR27 ;  /* 0x000000ff190073e9 */ /* 0x0005e2000800081b */
[----:B------:R-:W-:Y:S01]  /*3f30*/  UMOV UR10, UR24 ;  /* 0x00000018000a7c82 */ /* 0x000fe20008000000 */
[----:B------:R-:W-:Y:S05]  /*3f40*/  BRA.U UP3, `(.L_x_75) ;  /* 0xfffffffd03507547 */ /* 0x000fea000b83ffff */
.L_x_72:
[----:B--2---:R-:W-:Y:S01]  /*3f50*/  UIADD3 UR4, UPT, UPT, UR30, 0x1, URZ ;  /* 0x000000011e047890 */ /* 0x004fe2000fffe0ff */
[C---:B------:R-:W-:Y:S01]  /*3f60*/  ISETP.NE.AND P0, PT, R10.reuse, 0x2, PT ;  /* 0x000000020a00780c */ /* 0x040fe20003f05270 */
[----:B------:R-:W-:Y:S02]  /*3f70*/  UIADD3 UR5, UPT, UPT, UR31, 0x110, URZ ;  /* 0x000001101f057890 */ /* 0x000fe4000fffe0ff */
[----:B------:R-:W-:Y:S01]  /*3f80*/  UISETP.NE.AND UP0, UPT, UR4, 0x4, UPT ;  /* 0x000000040400788c */ /* 0x000fe2000bf05270 */
[----:B-1----:R-:W-:Y:S02]  /*3f90*/  SEL R0, RZ, 0x1, P0 ;  /* 0x00000001ff007807 */ /* 0x002fe40000000000 */
[----:B------:R-:W-:Y:S01]  /*3fa0*/  SEL R10, R10, RZ, P0 ;  /* 0x000000ff0a0a7207 */ /* 0x000fe20000000000 */
[----:B------:R-:W-:Y:S01]  /*3fb0*/  USEL UR6, URZ, 0x1, UP0 ;  /* 0x00000001ff067887 */ /* 0x000fe20008000000 */
[----:B------:R-:W-:Y:S01]  /*3fc0*/  LOP3.LUT R9, R9, R0, RZ, 0x3c, !PT ;  /* 0x0000000009097212 */ /* 0x000fe200078e3cff */
[----:B------:R-:W-:Y:S01]  /*3fd0*/  USEL UR30, UR4, URZ, UP0 ;  /* 0x000000ff041e7287 */ /* 0x000fe20008000000 */
[----:B------:R1:W-:Y:S03]  /*3fe0*/  UTCBAR [UR5], URZ ;  /* 0x000000ff050073e9 */ /* 0x0003e600080000ff */
[----:B------:R-:W-:Y:S01]  /*3ff0*/  LOP3.LUT R11, R11, UR6, RZ, 0x3c, !PT ;  /* 0x000000060b0b7c12 */ /* 0x000fe2000f8e3cff */
[----:B------:R-:W-:Y:S07]  /*4000*/  @P1 BRA `(.L_x_76) ;  /* 0xfffffff800881947 */ /* 0x000fee000383ffff */
[----:B------:R-:W2:Y:S01]  /*4010*/  S2UR UR8, SR_CgaCtaId ;  /* 0x00000000000879c3 */ /* 0x000ea20000008800 */
[----:B------:R-:W-:Y:S01]  /*4020*/  ELECT P0, URZ, PT ;  /* 0x0000000000ff782f */ /* 0x000fe20003800000 */
[----:B------:R-:W-:Y:S01]  /*4030*/  IMAD.MOV.U32 R0, RZ, RZ, 0x1 ;  /* 0x00000001ff007424 */ /* 0x000fe200078e00ff */
[----:B------:R-:W-:Y:S01]  /*4040*/  UIADD3 UR26, UPT, UPT, UR26, 0x130, URZ ;  /* 0x000001301a1a7890 */ /* 0x000fe2000fffe0ff */
[----:B------:R-:W-:Y:S01]  /*4050*/  SHF.L.U32 R2, R11, 0x1f, RZ ;  /* 0x0000001f0b027819 */ /* 0x000fe200000006ff */
[----:B------:R-:W-:-:S03]  /*4060*/  UMOV UR4, 0x40 ;  /* 0x0000004000047882 */ /* 0x000fc60000000000 */
[----:B------:R-:W-:Y:S01]  /*4070*/  UVIRTCOUNT.DEALLOC.SMPOOL 0x80 ;  /* 0x000000800000784c */ /* 0x000fe20000000000 */
[----:B--2---:R-:W-:Y:S02]  /*4080*/  ULEA UR8, UR8, UR4, 0x18 ;  /* 0x0000000408087291 */ /* 0x004fe4000f8ec0ff */
[----:B------:R-:W-:-:S07]  /*4090*/  ULEA UR4, UR30, UR26, 0x3 ;  /* 0x0000001a1e047291 */ /* 0x000fce000f8e18ff */
[----:B------:R2:W-:Y:S02]  /*40a0*/  @P0 STS.U8 [UR8+0x1c], R0 ;  /* 0x00001c00ff000988 */ /* 0x0005e40008000008 */
[----:B------:R-:W4:Y:S02]  /*40b0*/  SYNCS.PHASECHK.TRANS64.TRYWAIT P0, [UR4], R2 ;  /* 0x00000002ff0075a7 */ /* 0x000f240008001104 */
[----:B--2-4-:R-:W-:Y:S05]  /*40c0*/  @!P0 BRA `(.L_x_77) ;  /* 0x0000003400f08947 */ /* 0x014fea0003800000 */
.L_x_150:
[----:B------:R-:W-:-:S04]  /*40d0*/  UIADD3 UR4, UPT, UPT, UR30, 0x1, URZ ;  /* 0x000000011e047890 */ /* 0x000fc8000fffe0ff */
[----:B------:R-:W-:-:S04]  /*40e0*/  UISETP.NE.AND UP0, UPT, UR4, 0x4, UPT ;  /* 0x000000040400788c */ /* 0x000fc8000bf05270 */
[----:B------:R-:W-:Y:S02]  /*40f0*/  USEL UR6, URZ, 0x1, UP0 ;  /* 0x00000001ff067887 */ /* 0x000fe40008000000 */
[----:B------:R-:W-:-:S04]  /*4100*/  USEL UR4, UR4, URZ, UP0 ;  /* 0x000000ff04047287 */ /* 0x000fc80008000000 */
[----:B-1----:R-:W-:Y:S01]  /*4110*/  ULEA UR5, UR4, UR26, 0x3 ;  /* 0x0000001a04057291 */ /* 0x002fe2000f8e18ff */
[----:B--2---:R-:W-:-:S04]  /*4120*/  LOP3.LUT R2, R11, UR6, RZ, 0x3c, !PT ;  /* 0x000000060b027c12 */ /* 0x004fc8000f8e3cff */
[----:B------:R-:W-:-:S04]  /*4130*/  SHF.L.U32 R3, R2, 0x1f, RZ ;  /* 0x0000001f02037819 */ /* 0x000fc800000006ff */
[----:B------:R-:W1:Y:S02]  /*4140*/  SYNCS.PHASECHK.TRANS64.TRYWAIT P0, [UR5], R3 ;  /* 0x00000003ff0075a7 */ /* 0x000e640008001105 */
[----:B-1----:R-:W-:Y:S05]  /*4150*/  @!P0 BRA `(.L_x_78) ;  /* 0x0000003400e48947 */ /* 0x002fea0003800000 */
.L_x_152:
        /* <DEDUP_REMOVED lines=9> */
.L_x_154:
[----:B------:R-:W-:-:S04]  /*41f0*/  UIADD3 UR4, UPT, UPT, UR4, 0x1, URZ ;  /* 0x0000000104047890 */ /* 0x000fc8000fffe0ff */
[----:B------:R-:W-:-:S04]  /*4200*/  UISETP.NE.AND UP0, UPT, UR4, 0x4, UPT ;  /* 0x000000040400788c */ /* 0x000fc8000bf05270 */
[----:B------:R-:W-:Y:S02]  /*4210*/  USEL UR5, URZ, 0x1, UP0 ;  /* 0x00000001ff057887 */ /* 0x000fe40008000000 */
[----:B------:R-:W-:-:S04]  /*4220*/  USEL UR4, UR4, URZ, UP0 ;  /* 0x000000ff04047287 */ /* 0x000fc80008000000 */
[----:B------:R-:W-:Y:S01]  /*4230*/  ULEA UR4, UR4, UR26, 0x3 ;  /* 0x0000001a04047291 */ /* 0x000fe2000f8e18ff */
[----:B------:R-:W-:-:S04]  /*4240*/  LOP3.LUT R2, R2, UR5, RZ, 0x3c, !PT ;  /* 0x0000000502027c12 */ /* 0x000fc8000f8e3cff */
[----:B------:R-:W-:-:S04]  /*4250*/  SHF.L.U32 R2, R2, 0x1f, RZ ;  /* 0x0000001f02027819 */ /* 0x000fc800000006ff */
[----:B------:R-:W2:Y:S02]  /*4260*/  SYNCS.PHASECHK.TRANS64.TRYWAIT P0, [UR4], R2 ;  /* 0x00000002ff0075a7 */ /* 0x000ea40008001104 */
[----:B--2---:R-:W-:Y:S05]  /*4270*/  @!P0 BRA `(.L_x_80) ;  /* 0x0000003400cc8947 */ /* 0x004fea0003800000 */
.L_x_156:
[----:B------:R-:W-:Y:S01]  /*4280*/  NOP ;  /* 0x0000000000007918 */ /* 0x000fe20000000000 */
[----:B-1----:R-:W1:Y:S01]  /*4290*/  LDS R0, [UR8+0x14] ;  /* 0x00001408ff007984 */ /* 0x002e620008000800 */
[----:B------:R-:W-:Y:S01]  /*42a0*/  ULOP3.LUT UR4, UR42, 0xffff, URZ, 0xc0, !UPT ;  /* 0x0000ffff2a047892 */ /* 0x000fe2000f8ec0ff */
[----:B------:R-:W-:Y:S01]  /*42b0*/  UMOV UR5, 0xffff ;  /* 0x0000ffff00057882 */ /* 0x000fe20000000000 */
[----:B------:R-:W-:Y:S02]  /*42c0*/  UMOV UR6, 0x1 ;  /* 0x0000000100067882 */ /* 0x000fe40000000000 */
[----:B------:R-:W-:-:S04]  /*42d0*/  USHF.R.U32.HI UR4, URZ, 0x5, UR4 ;  /* 0x00000005ff047899 */ /* 0x000fc80008011604 */
[----:B------:R-:W-:Y:S02]  /*42e0*/  USHF.L.U32 UR5, UR5, UR4, URZ ;  /* 0x0000000405057299 */ /* 0x000fe400080006ff */
[----:B------:R-:W-:-:S04]  /*42f0*/  USHF.L.U32 UR4, UR6, UR4, URZ ;  /* 0x0000000406047299 */ /* 0x000fc800080006ff */
[----:B-1----:R-:W-:-:S04]  /*4300*/  LOP3.LUT R0, R0, UR5, RZ, 0xc0, !PT ;  /* 0x0000000500007c12 */ /* 0x002fc8000f8ec0ff */
[----:B------:R-:W-:-:S13]  /*4310*/  ISETP.NE.AND P0, PT, R0, UR5, PT ;  /* 0x0000000500007c0c */ /* 0x000fda000bf05270 */
[----:B------:R-:W-:Y:S05]  /*4320*/  @P0 BRA `(.L_x_81) ;  /* 0x0000000000580947 */ /* 0x000fea0003800000 */
[----:B------:R-:W1:Y:S02]  /*4330*/  LDS R0, [UR8+0x18] ;  /* 0x00001808ff007984 */ /* 0x000e640008000800 */
[----:B-1----:R-:W-:-:S04]  /*4340*/  LOP3.LUT R0, R0, UR4, RZ, 0xc0, !PT ;  /* 0x0000000400007c12 */ /* 0x002fc8000f8ec0ff */
[----:B------:R-:W-:-:S13]  /*4350*/  ISETP.NE.AND P0, PT, R0, UR4, PT ;  /* 0x0000000400007c0c */ /* 0x000fda000bf05270 */
[----:B------:R-:W-:Y:S05]  /*4360*/  @P0 BRA `(.L_x_82) ;  /* 0x00000000003c0947 */ /* 0x000fea0003800000 */
[----:B------:R-:W1:Y:S01]  /*4370*/  S2R R2, SR_LANEID ;  /* 0x0000000000027919 */ /* 0x000e620000000000 */
[----:B------:R-:W-:-:S06]  /*4380*/  ULOP3.LUT UR5, URZ, UR5, URZ, 0x33, !UPT ;  /* 0x00000005ff057292 */ /* 0x000fcc000f8e33ff */
[----:B------:R-:W-:-:S04]  /*4390*/  IMAD.U32 R0, RZ, RZ, UR5 ;  /* 0x00000005ff007e24 */ /* 0x000fc8000f8e00ff */
[----:B------:R2:W4:Y:S02]  /*43a0*/  REDUX UR7, R0 ;  /* 0x00000000000773c4 */ /* 0x0005240000000000 */
[----:B------:R1:W-:Y:S01]  /*43b0*/  UTCATOMSWS.AND URZ, UR5 ;  /* 0x0000000500ff79e3 */ /* 0x0003e20008000000 */
[----:B--2---:R-:W-:Y:S01]  /*43c0*/  LOP3.LUT R0, RZ, UR4, RZ, 0x33, !PT ;  /* 0x00000004ff007c12 */ /* 0x004fe2000f8e33ff */
[----:B------:R-:W-:Y:S02]  /*43d0*/  VOTEU.ANY UR4, UPT, PT ;  /* 0x0000000000047886 */ /* 0x000fe400038e0100 */
[----:B------:R-:W-:Y:S02]  /*43e0*/  UFLO.U32 UR4, UR4 ;  /* 0x00000004000472bd */ /* 0x000fe400080e0000 */
[----:B------:R-:W2:Y:S04]  /*43f0*/  REDUX UR6, R0 ;  /* 0x00000000000673c4 */ /* 0x000ea80000000000 */
[----:B-1----:R-:W-:-:S02]  /*4400*/  ISETP.EQ.U32.AND P0, PT, R2, UR4, PT ;  /* 0x0000000402007c0c */ /* 0x002fc4000bf02070 */
[----:B----4-:R-:W-:-:S11]  /*4410*/  MOV R2, UR7 ;  /* 0x0000000700027c02 */ /* 0x010fd60008000f00 */
[----:B------:R1:W-:Y:S01]  /*4420*/  @P0 ATOMS.AND RZ, [UR8+0x14], R2 ;  /* 0x00001402ffff098c */ /* 0x0003e2000a800008 */
[----:B--2---:R-:W-:-:S05]  /*4430*/  IMAD.U32 R0, RZ, RZ, UR6 ;  /* 0x00000006ff007e24 */ /* 0x004fca000f8e00ff */
[----:B------:R1:W-:Y:S01]  /*4440*/  @P0 ATOMS.AND RZ, [UR8+0x18], R0 ;  /* 0x00001800ffff098c */ /* 0x0003e2000a800008 */
[----:B------:R-:W-:Y:S05]  /*4450*/  BRA `(.L_x_83) ;  /* 0x0000000000147947 */ /* 0x000fea0003800000 */
.L_x_82:
[----:B------:R-:W-:Y:S02]  /*4460*/  MOV R2, 0x4480 ;  /* 0x0000448000027802 */ /* 0x000fe40000000f00 */
[----:B---3-5:R-:W-:Y:S05]  /*4470*/  CALL.REL.NOINC `($__internal_0_$__cuda_sm10x_tcgen05_guardrail_trap_col_being_dealloced_not_returned_by_alloc) ;  /* 0x0000003400e87944 */ /* 0x028fea0003c00000 */
[----:B------:R-:W-:Y:S05]  /*4480*/  BRA `(.L_x_83) ;  /* 0x0000000000087947 */ /* 0x000fea0003800000 */
.L_x_81:
[----:B------:R-:W-:Y:S02]  /*4490*/  MOV R2, 0x44b0 ;  /* 0x000044b000027802 */ /* 0x000fe40000000f00 */
[----:B---3-5:R-:W-:Y:S05]  /*44a0*/  CALL.REL.NOINC `($__internal_2_$__cuda_sm10x_tcgen05_guardrail_trap_unallocated_columns_being_dealloced) ;  /* 0x0000003400f47944 */ /* 0x028fea0003c00000 */
.L_x_83:
[----:B------:R-:W-:Y:S01]  /*44b0*/  NOP ;  /* 0x0000000000007918 */ /* 0x000fe20000000000 */
[----:B------:R-:W-:Y:S05]  /*44c0*/  EXIT ;  /* 0x000000000000794d */ /* 0x000fea0003800000 */
.L_x_65:
[----:B------:R-:W-:-:S09]  /*44d0*/  UISETP.NE.OR UP0, UPT, UR18, 0x3, !UP3 ;  /* 0x000000031200788c */ /* 0x000fd2000df05670 */
[----:B------:R-:W-:Y:S05]  /*44e0*/  BRA.U UP0, `(.L_x_84) ;  /* 0x0000000d00347547 */ /* 0x000fea000b800000 */
[----:B------:R-:W2:Y:S01]  /*44f0*/  LDCU.64 UR4, c[0x0][0x888] ;  /* 0x00011100ff0477ac */ /* 0x000ea20008000a00 */
[----:B------:R-:W3:Y:S01]  /*4500*/  LDC.64 R12, c[0x0][0x348] ;  /* 0x0000d200ff0c7b82 */ /* 0x000ee20000000a00 */
[----:B------:R-:W-:Y:S02]  /*4510*/  HFMA2 R9, -RZ, RZ, 0, 0 ;  /* 0x00000000ff097431 */ /* 0x000fe400000001ff */
[----:B------:R-:W-:Y:S01]  /*4520*/  IMAD.MOV.U32 R11, RZ, RZ, 0x1 ;  /* 0x00000001ff0b7424 */ /* 0x000fe200078e00ff */
[----:B------:R-:W4:Y:S01]  /*4530*/  LDCU UR33, c[0x0][0x370] ;  /* 0x00006e00ff2177ac */ /* 0x000f220008000800 */
[----:B------:R-:W-:Y:S01]  /*4540*/  IMAD.MOV.U32 R10, RZ, RZ, RZ ;  /* 0x000000ffff0a7224 */ /* 0x000fe200078e00ff */
[----:B------:R-:W-:Y:S01]  /*4550*/  MOV R8, 0x1000 ;  /* 0x0000100000087802 */ /* 0x000fe20000000f00 */
[----:B------:R-:W4:Y:S01]  /*4560*/  LDCU.128 UR28, c[0x0][0xb10] ;  /* 0x00016200ff1c77ac */ /* 0x000f220008000c00 */
[----:B------:R-:W1:Y:S01]  /*4570*/  LDCU UR32, c[0x0][0x374] ;  /* 0x00006e80ff2077ac */ /* 0x000e620008000800 */
[----:B------:R-:W1:Y:S01]  /*4580*/  LDCU.64 UR26, c[0x0][0x890] ;  /* 0x00011200ff1a77ac */ /* 0x000e620008000a00 */
[----:B--2---:R-:W-:Y:S01]  /*4590*/  UISETP.NE.U32.AND UP0, UPT, UR4, URZ, UPT ;  /* 0x000000ff0400728c */ /* 0x004fe2000bf05070 */
[----:B------:R-:W2:Y:S01]  /*45a0*/  LDCU UR16, c[0x0][0xb0c] ;  /* 0x00016180ff1077ac */ /* 0x000ea20008000800 */
[----:B------:R-:W3:Y:S01]  /*45b0*/  LDCU UR38, c[0x0][0xb20] ;  /* 0x00016400ff2677ac */ /* 0x000ee20008000800 */
[----:B------:R-:W3:Y:S01]  /*45c0*/  LDCU UR4, c[0x0][0xb30] ;  /* 0x00016600ff0477ac */ /* 0x000ee20008000800 */
[----:B------:R-:W-:Y:S01]  /*45d0*/  UMOV UR17, 0x400 ;  /* 0x0000040000117882 */ /* 0x000fe20000000000 */
[----:B----4-:R-:W-:-:S02]  /*45e0*/  UIMAD.WIDE.U32 UR6, UR33, UR28, URZ ;  /* 0x0000001c210672a5 */ /* 0x010fc4000f8e00ff */
[----:B-1----:R-:W-:Y:S02]  /*45f0*/  UIMAD.WIDE.U32 UR8, UR32, UR31, URZ ;  /* 0x0000001f200872a5 */ /* 0x002fe4000f8e00ff */
[----:B------:R-:W-:Y:S02]  /*4600*/  ULEA UR17, UR52, UR17, 0x18 ;  /* 0x0000001134117291 */ /* 0x000fe4000f8ec0ff */
[----:B------:R-:W-:Y:S02]  /*4610*/  UISETP.NE.AND.EX UP5, UPT, UR5, URZ, UPT, UP0 ;  /* 0x000000ff0500728c */ /* 0x000fe4000bfa5300 */
[----:B------:R-:W-:Y:S02]  /*4620*/  UISETP.NE.U32.AND UP6, UPT, UR26, URZ, UPT ;  /* 0x000000ff1a00728c */ /* 0x000fe4000bfc5070 */
[----:B------:R-:W-:Y:S02]  /*4630*/  UIADD3 UR5, UPT, UPT, UR17, 0xd0, URZ ;  /* 0x000000d011057890 */ /* 0x000fe4000fffe0ff */
[----:B------:R-:W-:Y:S01]  /*4640*/  UISETP.NE.AND UP0, UPT, UR42, 0x1, UPT ;  /* 0x000000012a00788c */ /* 0x000fe2000bf05270 */
[----:B------:R-:W-:Y:S01]  /*4650*/  UMOV UR35, UR7 ;  /* 0x0000000700237c82 */ /* 0x000fe20008000000 */
[----:B------:R-:W-:Y:S01]  /*4660*/  UMOV UR34, UR9 ;  /* 0x0000000900227c82 */ /* 0x000fe20008000000 */
[----:B------:R-:W-:-:S02]  /*4670*/  USEL UR37, URZ, 0x1, UP4 ;  /* 0x00000001ff257887 */ /* 0x000fc4000a000000 */
[----:B--2---:R-:W-:Y:S02]  /*4680*/  UISETP.NE.AND UP0, UPT, UR16, 0x1, UPT ;  /* 0x000000011000788c */ /* 0x004fe4000bf05270 */
[----:B------:R-:W-:Y:S02]  /*4690*/  UPLOP3.LUT UP4, UPT, UPT, UPT, UPT, 0x40, 0x4 ;  /* 0x000000000004789c */ /* 0x000fe40003f8e870 */
[----:B------:R-:W-:Y:S01]  /*46a0*/  UISETP.GE.AND UP2, UPT, UR42, 0x1, UPT ;  /* 0x000000012a00788c */ /* 0x000fe2000bf46270 */
[----:B------:R-:W1:Y:S01]  /*46b0*/  LDCU.64 UR14, c[0x0][0xb28] ;  /* 0x00016500ff0e77ac */ /* 0x000e620008000a00 */
[----:B------:R-:W-:Y:S02]  /*46c0*/  UISETP.NE.AND.EX UP6, UPT, UR27, URZ, UPT, UP6 ;  /* 0x000000ff1b00728c */ /* 0x000fe4000bfc5360 */
[----:B------:R-:W-:Y:S02]  /*46d0*/  UPRMT UR52, UR52, 0x654, UR5 ;  /* 0x0000065434347896 */ /* 0x000fe40008000005 */
[----:B------:R-:W-:-:S02]  /*46e0*/  USHF.R.U32.HI UR35, URZ, UR29, UR35 ;  /* 0x0000001dff237299 */ /* 0x000fc40008011623 */
[----:B---3--:R-:W-:Y:S02]  /*46f0*/  USHF.R.U32.HI UR34, URZ, UR38, UR34 ;  /* 0x00000026ff227299 */ /* 0x008fe40008011622 */
[----:B------:R-:W-:Y:S02]  /*4700*/  UISETP.NE.AND UP0, UPT, UR30, 0x1, UPT ;  /* 0x000000011e00788c */ /* 0x000fe4000bf05270 */
[----:B------:R-:W-:-:S11]  /*4710*/  UISETP.NE.AND UP3, UPT, UR4, 0x1, UPT ;  /* 0x000000010400788c */ /* 0x000fd6000bf65270 */
.L_x_92:
[C---:B------:R-:W-:Y:S02]  /*4720*/  LEA R3, R10.reuse, UR17, 0x3 ;  /* 0x000000110a037c11 */ /* 0x040fe4000f8e18ff */
[----:B------:R-:W-:Y:S02]  /*4730*/  SHF.L.U32 R0, R9, 0x1f, RZ ;  /* 0x0000001f09007819 */ /* 0x000fe400000006ff */
[----:B------:R-:W-:Y:S02]  /*4740*/  LEA R4, R10, UR17, 0x4 ;  /* 0x000000110a047c11 */ /* 0x000fe4000f8e20ff */
[----:B--2---:R-:W2:Y:S02]  /*4750*/  SYNCS.PHASECHK.TRANS64.TRYWAIT P0, [R3+URZ+0xf0], R0 ;  /* 0x0000f000030075a7 */ /* 0x004ea400080011ff */
[----:B--2---:R-:W-:Y:S05]  /*4760*/  @!P0 BRA `(.L_x_85) ;  /* 0x0000003000a88947 */ /* 0x004fea0003800000 */
.L_x_157:
[----:B------:R-:W3:Y:S01]  /*4770*/  LDS.128 R4, [R4+0x180] ;  /* 0x0001800004047984 */ /* 0x000ee20000000c00 */
[----:B------:R-:W-:Y:S01]  /*4780*/  UISETP.GE.AND UP0, UPT, UR42, 0x1, UPT ;  /* 0x000000012a00788c */ /* 0x000fe2000bf06270 */
[----:B------:R-:W-:Y:S01]  /*4790*/  @!PT LDS RZ, [RZ] ;  /* 0x00000000fffff984 */ /* 0x000fe20000000800 */
[----:B------:R-:W-:Y:S01]  /*47a0*/  @!PT LDS RZ, [RZ] ;  /* 0x00000000fffff984 */ /* 0x000fe20000000800 */
[----:B------:R-:W-:Y:S01]  /*47b0*/  @!PT LDS RZ, [RZ] ;  /* 0x00000000fffff984 */ /* 0x000fe20000000800 */
[----:B------:R-:W-:Y:S01]  /*47c0*/  @!PT LDS RZ, [RZ] ;  /* 0x00000000fffff984 */ /* 0x000fe20000000800 */
[----:B------:R4:W-:Y:S06]  /*47d0*/  MEMBAR.ALL.CTA ;  /* 0x0000000000007992 */ /* 0x0009ec0000008000 */
[----:B----4-:R-:W4:Y:S01]  /*47e0*/  FENCE.VIEW.ASYNC.S ;  /* 0x00000000000073c6 */ /* 0x010f220000000000 */
[----:B---3--:R-:W-:Y:S11]  /*47f0*/  LOP3.LUT P0, RZ, R6, 0x1, RZ, 0xc0, !PT ;  /* 0x0000000106ff7812 */ /* 0x008ff6000780c0ff */
[----:B------:R-:W-:Y:S02]  /*4800*/  @!UPT UIADD3 URZ, UPT, UPT, URZ, URZ, URZ ;  /* 0x000000fffffff290 */ /* 0x000fe4000fffe0ff */
[----:B----4-:R-:W-:Y:S01]  /*4810*/  VOTEU.ANY UP2, P0 ;  /* 0x0000000000ff7886 */ /* 0x010fe20000040100 */
[----:B------:R-:W-:Y:S11]  /*4820*/  PLOP3.LUT P0, PT, PT, PT, UP2, 0x80, 0x8 ;  /* 0x000000000008781c */ /* 0x000ff60003f0f028 */
[----:B------:R-:W-:Y:S02]  /*4830*/  @!UPT UIADD3 URZ, UPT, UPT, URZ, URZ, URZ ;  /* 0x000000fffffff290 */ /* 0x000fe4000fffe0ff */
[----:B--2---:R-:W-:Y:S02]  /*4840*/  @P0 SHF.R.U32.HI R0, RZ, 0x10, R5 ;  /* 0x00000010ff000819 */ /* 0x004fe40000011605 */
[----:B------:R-:W-:Y:S02]  /*4850*/  @P0 MOV R2, R4 ;  /* 0x0000000400020202 */ /* 0x000fe40000000f00 */
[----:B------:R-:W-:Y:S01]  /*4860*/  @P0 R2UR UR4, R0 ;  /* 0x00000000000402ca */ /* 0x000fe200000e0000 */
[----:B------:R-:W-:Y:S01]  /*4870*/  VIADD R0, R3, 0x100 ;  /* 0x0000010003007836 */ /* 0x000fe20000000000 */
[----:B------:R-:W-:Y:S02]  /*4880*/  @P0 LOP3.LUT R4, R5, 0xffff, RZ, 0xc0, !PT ;  /* 0x0000ffff05040812 */ /* 0x000fe400078ec0ff */
[----:B------:R-:W-:Y:S02]  /*4890*/  @P0 R2UR UR6, R2 ;  /* 0x00000000020602ca */ /* 0x000fe400000e0000 */
[----:B------:R-:W-:Y:S02]  /*48a0*/  PRMT R0, RZ, 0x654, R0 ;  /* 0x00000654ff007816 */ /* 0x000fe40000000000 */
[----:B------:R-:W-:Y:S02]  /*48b0*/  @P0 R2UR UR5, R4 ;  /* 0x00000000040502ca */ /* 0x000fe400000e0000 */
[----:B------:R2:W-:Y:S03]  /*48c0*/  SYNCS.ARRIVE.TRANS64.RED.A1T0 RZ, [R0+URZ], RZ ;  /* 0x000000ff00ff79a7 */ /* 0x0005e600081004ff */
[----:B------:R-:W-:Y:S04]  /*48d0*/  @UP2 UMOV UR25, UR4 ;  /* 0x0000000400192c82 */ /* 0x000fe80008000000 */
[----:B------:R-:W-:Y:S04]  /*48e0*/  @UP2 UMOV UR13, UR6 ;  /* 0x00000006000d2c82 */ /* 0x000fe80008000000 */
[----:B------:R-:W-:Y:S01]  /*48f0*/  @UP2 UMOV UR7, UR5 ;  /* 0x0000000500072c82 */ /* 0x000fe20008000000 */
[----:B------:R-:W-:Y:S05]  /*4900*/  BRA.U !UP0, `(.L_x_86) ;  /* 0x0000000108c07547 */ /* 0x000fea000b800000 */
[----:B------:R-:W-:Y:S02]  /*4910*/  UIMAD.WIDE.U32 UR10, UR7, UR31, URZ ;  /* 0x0000001f070a72a5 */ /* 0x000fe4000f8e00ff */
[----:B------:R-:W-:Y:S02]  /*4920*/  UP2UR UR12, UPR, URZ, 0x4 ;  /* 0x00000004ff0c7883 */ /* 0x000fe40008000000 */
[----:B------:R-:W-:Y:S02]  /*4930*/  UISETP.NE.AND UP2, UPT, UR30, 0x1, UPT ;  /* 0x000000011e00788c */ /* 0x000fe4000bf45270 */
[----:B------:R-:W-:Y:S02]  /*4940*/  UIMAD.WIDE.U32 UR18, UR13, UR28, URZ ;  /* 0x0000001c0d1272a5 */ /* 0x000fe4000f8e00ff */
[----:B------:R-:W-:Y:S02]  /*4950*/  USEL UR4, UR32, UR34, !UP2 ;  /* 0x0000002220047287 */ /* 0x000fe4000d000000 */
[----:B------:R-:W-:Y:S02]  /*4960*/  UISETP.NE.AND UP0, UPT, UR16, 0x1, UPT ;  /* 0x000000011000788c */ /* 0x000fe4000bf05270 */
[----:B------:R-:W-:Y:S02]  /*4970*/  UP2UR UR24, UPR, URZ, 0x2 ;  /* 0x00000002ff187883 */ /* 0x000fe40008000000 */
[----:B------:R-:W-:Y:S02]  /*4980*/  UISETP.NE.AND UP1, UPT, UR42, 0x1, UPT ;  /* 0x000000012a00788c */ /* 0x000fe4000bf25270 */
[----:B-1----:R-:W-:Y:S02]  /*4990*/  UIMAD.WIDE.U32 UR20, UR4, UR14, URZ ;  /* 0x0000000e041472a5 */ /* 0x002fe4000f8e00ff */
[----:B------:R-:W-:Y:S01]  /*49a0*/  USEL UR8, UR33, UR35, !UP0 ;  /* 0x0000002321087287 */ /* 0x000fe2000c000000 */
[----:B------:R-:W-:Y:S02]  /*49b0*/  UMOV UR5, UR11 ;  /* 0x0000000b00057c82 */ /* 0x000fe40008000000 */
[----:B------:R-:W-:Y:S02]  /*49c0*/  USHF.R.U32.HI UR6, URZ, UR38, UR5 ;  /* 0x00000026ff067299 */ /* 0x000fe40008011605 */
[----:B------:R-:W-:Y:S02]  /*49d0*/  UIMAD.WIDE.U32 UR22, UR8, UR14, URZ ;  /* 0x0000000e081672a5 */ /* 0x000fe4000f8e00ff */
[----:B------:R-:W-:Y:S02]  /*49e0*/  USEL UR6, UR7, UR6, !UP2 ;  /* 0x0000000607067287 */ /* 0x000fe4000d000000 */
[----:B------:R-:W-:Y:S02]  /*49f0*/  UISETP.NE.AND UP2, UPT, UR12, URZ, UPT ;  /* 0x000000ff0c00728c */ /* 0x000fe4000bf45270 */
[----:B------:R-:W-:Y:S01]  /*4a00*/  UIMAD.WIDE.U32 UR10, UR6, UR14, URZ ;  /* 0x0000000e060a72a5 */ /* 0x000fe2000f8e00ff */
[----:B------:R-:W-:Y:S02]  /*4a10*/  UMOV UR5, UR19 ;  /* 0x0000001300057c82 */ /* 0x000fe40008000000 */
[----:B------:R-:W-:Y:S03]  /*4a20*/  USHF.R.U32.HI UR9, URZ, UR29, UR5 ;  /* 0x0000001dff097299 */ /* 0x000fe60008011605 */
[----:B------:R-:W-:Y:S02]  /*4a30*/  UMOV UR5, UR21 ;  /* 0x0000001500057c82 */ /* 0x000fe40008000000 */
[----:B------:R-:W-:Y:S03]  /*4a40*/  @UP1 USHF.R.U32.HI UR4, URZ, UR15, UR5 ;  /* 0x0000000fff041299 */ /* 0x000fe60008011605 */
[----:B------:R-:W-:Y:S01]  /*4a50*/  UMOV UR5, UR23 ;  /* 0x0000001700057c82 */ /* 0x000fe20008000000 */
[----:B------:R-:W-:Y:S02]  /*4a60*/  UIMAD UR4, UR42, UR4, URZ ;  /* 0x000000042a0472a4 */ /* 0x000fe4000f8e02ff */
[----:B------:R-:W-:Y:S02]  /*4a70*/  @UP1 USHF.R.U32.HI UR8, URZ, UR15, UR5 ;  /* 0x0000000fff081299 */ /* 0x000fe40008011605 */
[----:B------:R-:W-:Y:S02]  /*4a80*/  USEL UR5, UR13, UR9, !UP0 ;  /* 0x000000090d057287 */ /* 0x000fe4000c000000 */
[----:B------:R-:W-:Y:S02]  /*4a90*/  UIMAD UR9, UR42, UR8, URZ ;  /* 0x000000082a0972a4 */ /* 0x000fe4000f8e02ff */
[----:B------:R-:W-:Y:S03]  /*4aa0*/  UISETP.GE.AND UP0, UPT, UR6, UR4, UPT ;  /* 0x000000040600728c */ /* 0x000fe6000bf06270 */
[----:B------:R-:W-:Y:S01]  /*4ab0*/  UMOV UR4, UR11 ;  /* 0x0000000b00047c82 */ /* 0x000fe20008000000 */
[----:B------:R-:W-:Y:S02]  /*4ac0*/  UISETP.GE.OR UP0, UPT, UR5, UR9, UP0 ;  /* 0x000000090500728c */ /* 0x000fe40008706670 */
[----:B------:R-:W-:Y:S02]  /*4ad0*/  USHF.R.U32.HI UR4, URZ, UR15, UR4 ;  /* 0x0000000fff047299 */ /* 0x000fe40008011604 */
[----:B------:R-:W-:Y:S02]  /*4ae0*/  UIMAD.WIDE.U32 UR10, UR5, UR14, URZ ;  /* 0x0000000e050a72a5 */ /* 0x000fe4000f8e00ff */
[----:B------:R-:W-:Y:S04]  /*4af0*/  USEL UR12, UR6, UR4, !UP1 ;  /* 0x00000004060c7287 */ /* 0x000fe8000c800000 */
[----:B------:R-:W-:Y:S01]  /*4b00*/  UIADD3 UR9, UPT, UPT, -UR12, URZ, URZ ;  /* 0x000000ff0c097290 */ /* 0x000fe2000fffe1ff */
[----:B------:R-:W-:Y:S02]  /*4b10*/  @!UP0 UMOV UR4, UR11 ;  /* 0x0000000b00048c82 */ /* 0x000fe40008000000 */
[----:B------:R-:W-:Y:S02]  /*4b20*/  @!UP0 USHF.R.U32.HI UR4, URZ, UR15, UR4 ;  /* 0x0000000fff048299 */ /* 0x000fe40008011604 */
[----:B------:R-:W-:Y:S02]  /*4b30*/  UIMAD UR9, UR42, UR9, UR6 ;  /* 0x000000092a0972a4 */ /* 0x000fe4000f8e0206 */
[----:B------:R-:W-:Y:S02]  /*4b40*/  @!UP0 USEL UR4, UR5, UR4, !UP1 ;  /* 0x0000000405048287 */ /* 0x000fe4000c800000 */
[----:B------:R-:W-:Y:S02]  /*4b50*/  UISETP.NE.AND UP1, UPT, UR24, URZ, UPT ;  /* 0x000000ff1800728c */ /* 0x000fe4000bf25270 */
[----:B------:R-:W-:Y:S02]  /*4b60*/  @!UP0 UIMAD UR9, UR8, UR9, UR4 ;  /* 0x00000009080982a4 */ /* 0x000fe4000f8e0204 */
[----:B------:R-:W-:Y:S02]  /*4b70*/  @!UP0 UIADD3 UR10, UPT, UPT, UR12, -UR4, URZ ;  /* 0x800000040c0a8290 */ /* 0x000fe4000fffe0ff */
[----:B------:R-:W-:Y:S02]  /*4b80*/  UIADD3 UR4, UPT, UPT, -UR5, URZ, URZ ;  /* 0x000000ff05047290 */ /* 0x000fe4000fffe1ff */
[----:B------:R-:W-:Y:S02]  /*4b90*/  UIADD3 UR8, UPT, UPT, -UR6, URZ, URZ ;  /* 0x000000ff06087290 */ /* 0x000fe4000fffe1ff */
[----:B------:R-:W-:Y:S02]  /*4ba0*/  @!UP0 UIMAD UR6, UR10, UR42, UR5 ;  /* 0x0000002a0a0682a4 */ /* 0x000fe4000f8e0205 */
[----:B------:R-:W-:Y:S02]  /*4bb0*/  UIMAD UR13, UR16, UR4, UR13 ;  /* 0x00000004100d72a4 */ /* 0x000fe4000f8e020d */
[----:B------:R-:W-:Y:S01]  /*4bc0*/  UIMAD UR7, UR30, UR8, UR7 ;  /* 0x000000081e0772a4 */ /* 0x000fe2000f8e0207 */
[----:B------:R-:W-:Y:S02]  /*4bd0*/  @!UP0 UMOV UR5, UR9 ;  /* 0x0000000900058c82 */ /* 0x000fe40008000000 */
[----:B------:R-:W-:Y:S02]  /*4be0*/  UIMAD UR13, UR5, UR16, UR13 ;  /* 0x00000010050d72a4 */ /* 0x000fe4000f8e020d */
[----:B------:R-:W-:Y:S11]  /*4bf0*/  UIMAD UR7, UR6, UR30, UR7 ;  /* 0x0000001e060772a4 */ /* 0x000ff6000f8e0207 */
[----:B------:R-:W-:Y:S01]  /*4c00*/  @!UPT UIADD3 URZ, UPT, UPT, URZ, URZ, URZ ;  /* 0x000000fffffff290 */ /* 0x000fe2000fffe0ff */
.L_x_86:
[----:B------:R-:W3:Y:S01]  /*4c10*/  @!UP3 LDCU.128 UR20, c[0x0][0xb10] ;  /* 0x00016200ff14b7ac */ /* 0x000ee20008000c00 */
[----:B------:R-:W-:Y:S02]  /*4c20*/  ISETP.NE.U32.AND P0, PT, RZ, UR26, PT ;  /* 0x0000001aff007c0c */ /* 0x000fe4000bf05070 */
[----:B------:R-:W-:Y:S02]  /*4c30*/  SHF.L.U32 R2, R11, 0x1f, RZ ;  /* 0x0000001f0b027819 */ /* 0x000fe400000006ff */
[----:B------:R-:W-:Y:S01]  /*4c40*/  ISETP.NE.AND.EX P0, PT, RZ, UR27, PT, P0 ;  /* 0x0000001bff007c0c */ /* 0x000fe2000bf05300 */
[----:B------:R-:W4:Y:S01]  /*4c50*/  @!UP3 LDCU UR5, c[0x0][0xb0c] ;  /* 0x00016180ff05b7ac */ /* 0x000f220008000800 */
[----:B---3--:R-:W-:Y:S07]  /*4c60*/  UIMAD.WIDE.U32 UR8, UR13, UR20, URZ ;  /* 0x000000140d0872a5 */ /* 0x008fee000f8e00ff */
[----:B------:R-:W-:Y:S01]  /*4c70*/  @!UP3 UMOV UR4, UR9 ;  /* 0x000000090004bc82 */ /* 0x000fe20008000000 */
[----:B----4-:R-:W-:Y:S02]  /*4c80*/  @!UP3 UISETP.NE.AND UP0, UPT, UR5, 0x1, UPT ;  /* 0x000000010500b88c */ /* 0x010fe4000bf05270 */
[----:B------:R-:W-:Y:S02]  /*4c90*/  @!UP3 USHF.R.U32.HI UR4, URZ, UR21, UR4 ;  /* 0x00000015ff04b299 */ /* 0x000fe40008011604 */
[----:B------:R-:W-:Y:S02]  /*4ca0*/  UIMAD.WIDE.U32 UR8, UR7, UR23, URZ ;  /* 0x00000017070872a5 */ /* 0x000fe4000f8e00ff */
[----:B------:R-:W-:Y:S02]  /*4cb0*/  @!UP3 USEL UR10, UR13, UR4, !UP0 ;  /* 0x000000040d0ab287 */ /* 0x000fe4000c000000 */
[----:B------:R-:W-:Y:S03]  /*4cc0*/  @!UP3 UISETP.NE.AND UP0, UPT, UR22, 0x1, UPT ;  /* 0x000000011600b88c */ /* 0x000fe6000bf05270 */
[----:B------:R-:W-:Y:S02]  /*4cd0*/  @!UP3 UMOV UR6, UR9 ;  /* 0x000000090006bc82 */ /* 0x000fe40008000000 */
[----:B------:R-:W3:Y:S02]  /*4ce0*/  @!UP3 LDCU UR4, c[0x0][0xb20] ;  /* 0x00016400ff04b7ac */ /* 0x000ee40008000800 */
[----:B---3--:R-:W-:Y:S04]  /*4cf0*/  @!UP3 USHF.R.U32.HI UR6, URZ, UR4, UR6 ;  /* 0x00000004ff06b299 */ /* 0x008fe80008011606 */
[----:B------:R-:W-:Y:S04]  /*4d00*/  @!UP3 USEL UR6, UR7, UR6, !UP0 ;  /* 0x000000060706b287 */ /* 0x000fe8000c000000 */
[----:B------:R-:W-:Y:S02]  /*4d10*/  @!UP3 UIADD3 UR4, UPT, UPT, -UR10, UR6, URZ ;  /* 0x000000060a04b290 */ /* 0x000fe4000fffe1ff */
[----:B------:R-:W-:Y:S02]  /*4d20*/  @!UP3 UIADD3 UR6, UPT, UPT, UR10, -UR6, URZ ;  /* 0x800000060a06b290 */ /* 0x000fe4000fffe0ff */
[----:B------:R-:W-:Y:S02]  /*4d30*/  @!UP3 UIMAD UR13, UR4, UR5, UR13 ;  /* 0x00000005040db2a4 */ /* 0x000fe4000f8e020d */
[----:B------:R-:W-:Y:S01]  /*4d40*/  @!UP3 UIMAD UR7, UR6, UR22, UR7 ;  /* 0x000000160607b2a4 */ /* 0x000fe2000f8e0207 */
[----:B------:R-:W-:Y:S11]  /*4d50*/  BRA.U UP4, `(.L_x_87) ;  /* 0x0000000104107547 */ /* 0x000ff6000b800000 */
[----:B------:R-:W-:Y:S04]  /*4d60*/  MOV R3, UR37 ;  /* 0x0000002500037c02 */ /* 0x000fe80008000f00 */
[----:B------:R-:W-:Y:S04]  /*4d70*/  SHF.L.U32 R3, R3, 0x1f, RZ ;  /* 0x0000001f03037819 */ /* 0x000fe800000006ff */
[----:B------:R-:W3:Y:S02]  /*4d80*/  SYNCS.PHASECHK.TRANS64.TRYWAIT P1, [UR17+0xe8], R3 ;  /* 0x0000e803ff0075a7 */ /* 0x000ee40008021111 */
[----:B---3--:R-:W-:Y:S05]  /*4d90*/  @!P1 BRA `(.L_x_88) ;  /* 0x0000002c00309947 */ /* 0x008fea0003800000 */
.L_x_87:
[----:B------:R-:W-:Y:S05]  /*4da0*/  BRA.U !UP6, `(.L_x_89) ;  /* 0x000000010e387547 */ /* 0x000fea000b800000 */
[----:B------:R-:W-:Y:S01]  /*4db0*/  UPLOP3.LUT UP1, UPT, UPT, UPT, UP5, 0x80, 0x8 ;  /* 0x000000000008789c */ /* 0x000fe20003f2f050 */
[----:B--2---:R-:W-:Y:S01]  /*4dc0*/  HFMA2 R0, -RZ, RZ, 0, 5.9604644775390625e-08 ;  /* 0x00000001ff007431 */ /* 0x004fe200000001ff */
[----:B------:R-:W2:Y:S01]  /*4dd0*/  LDCU.64 UR8, c[0x0][0x358] ;  /* 0x00006b00ff0877ac */ /* 0x000ea20008000a00 */
[----:B------:R-:W-:Y:S03]  /*4de0*/  IMAD.MOV.U32 R80, RZ, RZ, 0x1 ;  /* 0x00000001ff507424 */ /* 0x000fe600078e00ff */
[----:B------:R-:W-:Y:S05]  /*4df0*/  PLOP3.LUT P1, PT, PT, PT, UP1, 0x80, 0x8 ;  /* 0x000000000008781c */ /* 0x000fea0003f2f018 */
[----:B------:R-:W3:Y:S01]  /*4e00*/  @UP1 LDCU.64 UR4, c[0x0][0x888] ;  /* 0x00011100ff0417ac */ /* 0x000ee20008000a00 */
[----:B------:R-:W-:Y:S07]  /*4e10*/  @UP1 UIMAD UR6, UR36, UR26, URZ ;  /* 0x0000001a240612a4 */ /* 0x000fee000f8e02ff */
[----:B------:R-:W-:Y:S01]  /*4e20*/  @!P1 PRMT R80, R0, 0x7610, R80 ;  /* 0x0000761000509816 */ /* 0x000fe20000000050 */
[----:B---3--:R-:W-:Y:S06]  /*4e30*/  @UP1 UIMAD.WIDE UR4, UR6, 0x4, UR4 ;  /* 0x00000004060418a5 */ /* 0x008fec000f8e0204 */
[----:B------:R-:W-:Y:S01]  /*4e40*/  IMAD.U32 R4, RZ, RZ, UR4 ;  /* 0x00000004ff047e24 */ /* 0x000fe2000f8e00ff */
[----:B------:R-:W-:Y:S04]  /*4e50*/  MOV R5, UR5 ;  /* 0x0000000500057c02 */ /* 0x000fe80008000f00 */
[----:B------:R-:W3:Y:S01]  /*4e60*/  @!UP1 LDCU UR4, c[0x0][0x880] ;  /* 0x00011000ff0497ac */ /* 0x000ee20008000800 */
[----:B--2--5:R4:W5:Y:S02]  /*4e70*/  @P1 LDG.E R39, desc[UR8][R4.64] ;  /* 0x0000000804271981 */ /* 0x024964000c1e1900 */
[----:B---34-:R-:W-:Y:S07]  /*4e80*/  @!P1 IMAD.U32 R39, RZ, RZ, UR4 ;  /* 0x00000004ff279e24 */ /* 0x018fee000f8e00ff */
.L_x_89:
[----:B-----5:R-:W-:Y:S01]  /*4e90*/  @!P0 ISETP.EQ.AND P2, PT, R39, RZ, PT ;  /* 0x000000ff2700820c */ /* 0x020fe20003f42270 */
[----:B------:R-:W-:Y:S01]  /*4ea0*/  @!UPT UIADD3 URZ, UPT, UPT, URZ, URZ, URZ ;  /* 0x000000fffffff290 */ /* 0x000fe2000fffe0ff */
[----:B------:R-:W-:Y:S11]  /*4eb0*/  @!P0 BRA `(.L_x_90) ;  /* 0x0000000000148947 */ /* 0x000ff60003800000 */
[----:B------:R-:W-:Y:S02]  /*4ec0*/  LOP3.LUT P0, RZ, R80, 0xff, RZ, 0xc0, !PT ;  /* 0x000000ff50ff7812 */ /* 0x000fe4000780c0ff */
[----:B------:R-:W-:Y:S04]  /*4ed0*/  PLOP3.LUT P2, PT, PT, PT, UP1, 0x80, 0x8 ;  /* 0x000000000008781c */ /* 0x000fe80003f4f018 */
[----:B------:R-:W-:Y:S07]  /*4ee0*/  PLOP3.LUT P2, PT, P2, PT, PT, 0x8, 0x80 ;  /* 0x000000000080781c */ /* 0x000fee000174e170 */
[----:B------:R-:W-:Y:S11]  /*4ef0*/  @P0 ISETP.EQ.AND P2, PT, R39, RZ, PT ;  /* 0x000000ff2700020c */ /* 0x000ff60003f42270 */
[----:B------:R-:W-:Y:S02]  /*4f00*/  @!UPT UIADD3 URZ, UPT, UPT, URZ, URZ, URZ ;  /* 0x000000fffffff290 */ /* 0x000fe4000fffe0ff */
.L_x_90:
[----:B------:R-:W3:Y:S01]  /*4f10*/  SYNCS.PHASECHK.TRANS64.TRYWAIT P0, [UR17+0xd8], R2 ;  /* 0x0000d802ff0075a7 */ /* 0x000ee20008001111 */
[----:B------:R-:W-:Y:S02]  /*4f20*/  ELECT P1, URZ, PT ;  /* 0x0000000000ff782f */ /* 0x000fe40003820000 */
[----:B------:R-:W-:Y:S01]  /*4f30*/  IADD3 R10, PT, PT, R10, 0x1, RZ ;  /* 0x000000010a0a7810 */ /* 0x000fe20007ffe0ff */
[----:B---3--:R-:W-:Y:S10]  /*4f40*/  @!P0 BRA `(.L_x_91) ;  /* 0x0000002800dc8947 */ /* 0x008ff40003800000 */
.L_x_160:
[----:B------:R-:W-:Y:S01]  /*4f50*/  PLOP3.LUT P1, PT, P2, P1, PT, 0xf2, 0x2f ;  /* 0x00000000002f781c */ /* 0x000fe20001723e72 */
[----:B------:R-:W-:Y:S01]  /*4f60*/  UMOV UR18, 0x0 ;  /* 0x0000000000127882 */ /* 0x000fe20000000000 */
[----:B------:R-:W-:Y:S01]  /*4f70*/  UMOV UR19, 0x10000000 ;  /* 0x1000000000137882 */ /* 0x000fe20000000000 */
[----:B------:R-:W-:Y:S01]  /*4f80*/  UMOV UR12, UR36 ;  /* 0x00000024000c7c82 */ /* 0x000fe20008000000 */
[----:B------:R-:W-:Y:S01]  /*4f90*/  LOP3.LUT R11, R11, 0x1, RZ, 0x3c, !PT ;  /* 0x000000010b0b7812 */ /* 0x000fe200078e3cff */
[----:B------:R-:W-:Y:S01]  /*4fa0*/  UMOV UR36, UR25 ;  /* 0x0000001900247c82 */ /* 0x000fe20008000000 */
[----:B------:R-:W-:Y:S07]  /*4fb0*/  UPLOP3.LUT UP4, UPT, UPT, UPT, UPT, 0x80, 0x8 ;  /* 0x000000000008789c */ /* 0x000fee0003f8f070 */
[----:B--2---:R-:W-:Y:S01]  /*4fc0*/  @!P1 IADD3 R2, P0, PT, R12, 0x580, RZ ;  /* 0x000005800c029810 */ /* 0x004fe20007f1e0ff */
[----:B------:R-:W-:Y:S03]  /*4fd0*/  VOTEU.ALL UP0, P1 ;  /* 0x0000000000ff7886 */ /* 0x000fe60000800000 */
[----:B------:R-:W-:Y:S01]  /*4fe0*/  @!P1 R2UR UR5, R2 ;  /* 0x00000000020592ca */ /* 0x000fe200000e0000 */
[----:B------:R-:W-:Y:S01]  /*4ff0*/  @!P1 IMAD.X R0, RZ, RZ, R13, P0 ;  /* 0x000000ffff009224 */ /* 0x000fe200000e060d */
[----:B------:R-:W-:Y:S01]  /*5000*/  @!UP0 USHF.L.U32 UR10, UR45, 0x6, URZ ;  /* 0x000000062d0a8899 */ /* 0x000fe200080006ff */
[----:B------:R-:W-:Y:S01]  /*5010*/  ISETP.NE.AND P0, PT, R10, 0x2, PT ;  /* 0x000000020a00780c */ /* 0x000fe20003f05270 */
[----:B------:R-:W-:Y:S02]  /*5020*/  @!UP0 USHF.L.U32 UR11, UR46, 0x6, URZ ;  /* 0x000000062e0b8899 */ /* 0x000fe400080006ff */
[----:B------:R-:W-:Y:S01]  /*5030*/  @!P1 R2UR UR4, R0 ;  /* 0x00000000000492ca */ /* 0x000fe200000e0000 */
[----:B------:R-:W-:Y:S01]  /*5040*/  @!UP0 UIADD3 UR8, UPT, UPT, UR17, 0x200, URZ ;  /* 0x0000020011088890 */ /* 0x000fe2000fffe0ff */
[----:B------:R-:W-:Y:S01]  /*5050*/  SEL R0, RZ, 0x1, P0 ;  /* 0x00000001ff007807 */ /* 0x000fe20000000000 */
[----:B------:R-:W-:Y:S01]  /*5060*/  @!UP0 UIADD3 UR9, UPT, UPT, UR17, 0xd0, URZ ;  /* 0x000000d011098890 */ /* 0x000fe2000fffe0ff */
[----:B------:R-:W-:Y:S01]  /*5070*/  SEL R10, R10, RZ, P0 ;  /* 0x000000ff0a0a7207 */ /* 0x000fe20000000000 */
[----:B------:R-:W-:Y:S01]  /*5080*/  VOTEU.ALL UP0, P1 ;  /* 0x0000000000ff7886 */ /* 0x000fe20000800000 */
[----:B------:R-:W-:Y:S01]  /*5090*/  LOP3.LUT R9, R9, R0, RZ, 0x3c, !PT ;  /* 0x0000000009097212 */ /* 0x000fe200078e3cff */
[----:B------:R-:W-:Y:S01]  /*50a0*/  IMAD.U32 R2, RZ, RZ, UR5 ;  /* 0x00000005ff027e24 */ /* 0x000fe2000f8e00ff */
[----:B------:R-:W-:Y:S02]  /*50b0*/  UIADD3 UR45, UPT, UPT, UR7, UR60, URZ ;  /* 0x0000003c072d7290 */ /* 0x000fe4000fffe0ff */
[----:B------:R-:W-:Y:S03]  /*50c0*/  UIADD3 UR46, UPT, UPT, UR13, UR57, URZ ;  /* 0x000000390d2e7290 */ /* 0x000fe6000fffe0ff */
[----:B------:R-:W-:Y:S01]  /*50d0*/  IMAD.U32 R3, RZ, RZ, UR4 ;  /* 0x00000004ff037e24 */ /* 0x000fe2000f8e00ff */
[----:B------:R-:W-:Y:S04]  /*50e0*/  @!P1 R2UR UR4, R2 ;  /* 0x00000000020492ca */ /* 0x000fe800000e0000 */
[----:B------:R-:W-:Y:S11]  /*50f0*/  @!P1 R2UR UR5, R3 ;  /* 0x00000000030592ca */ /* 0x000ff600000e0000 */
[----:B------:R-:W-:Y:S02]  /*5100*/  @!UPT UIADD3 URZ, UPT, UPT, URZ, URZ, URZ ;  /* 0x000000fffffff290 */ /* 0x000fe4000fffe0ff */
[----:B------:R2:W-:Y:S01]  /*5110*/  @!UP0 UTMALDG.3D [UR8], [UR4], desc[UR18] ;  /* 0x00001208040085b4 */ /* 0x0005e20008011000 */
[----:B------:R2:W-:Y:S01]  /*5120*/  @!P1 SYNCS.ARRIVE.TRANS64.RED.A0TR RZ, [UR17+0xd0], R8 ;  /* 0x0000d008ffff99a7 */ /* 0x0005e20008300411 */
[----:B------:R-:W-:Y:S01]  /*5130*/  SYNCS.ARRIVE.TRANS64.RED.A1T0 RZ, [UR52], RZ ;  /* 0x000000ffffff79a7 */ /* 0x000fe20008100434 */
[----:B------:R-:W-:Y:S05]  /*5140*/  BRA.U UP2, `(.L_x_92) ;  /* 0xfffffff502747547 */ /* 0x000fea000b83ffff */
[----:B------:R-:W-:Y:S07]  /*5150*/  MOV R0, UR17 ;  /* 0x0000001100007c02 */ /* 0x000fee0008000f00 */
.L_x_93:
[----:B---3--:R-:W-:-:S04]  /*5160*/  SHF.L.U32 R2, R11, 0x1f, RZ ;  /* 0x0000001f0b027819 */ /* 0x008fc800000006ff */
[----:B------:R3:W4:Y:S03]  /*5170*/  SYNCS.PHASECHK.TRANS64.TRYWAIT P0, [R0+URZ+0xd8], R2 ;  /* 0x0000d802000075a7 */ /* 0x00072600080011ff */
[----:B----4-:R-:W-:Y:S05]  /*5180*/  @!P0 NANOSLEEP.SYNCS 0x989680 ;  /* 0x009896800000895d */ /* 0x010fea0003900000 */
[----:B------:R-:W4:Y:S02]  /*5190*/  @!P0 SYNCS.PHASECHK.TRANS64 P0, [R0+URZ+0xd8], R2 ;  /* 0x0000d802000085a7 */ /* 0x000f2400080010ff */
[----:B-12-4-:R-:W-:Y:S05]  /*51a0*/  @P0 EXIT ;  /* 0x000000000000094d */ /* 0x016fea0003800000 */
[----:B------:R-:W-:Y:S05]  /*51b0*/  BRA `(.L_x_93) ;  /* 0xfffffffc00e87947 */ /* 0x000fea000383ffff */
.L_x_84:
[----:B------:R-:W-:-:S06]  /*51c0*/  UISETP.GE.AND UP0, UPT, UR18, 0x4, UPT ;  /* 0x000000041200788c */ /* 0x000fcc000bf06270 */
[----:B------:R-:W-:-:S13]  /*51d0*/  PLOP3.LUT P0, PT, PT, PT, UP0, 0x80, 0x8 ;  /* 0x000000000008781c */ /* 0x000fda0003f0f008 */
[----:B-1----:R-:W-:Y:S05]  /*51e0*/  @!P0 EXIT ;  /* 0x000000000000894d */ /* 0x002fea0003800000 */
[----:B------:R-:W-:Y:S01]  /*51f0*/  BAR.SYNC.DEFER_BLOCKING 0x6, 0xa0 ;  /* 0x0182800000007b1d */ /* 0x000fe20000010000 */
[C---:B------:R-:W-:Y:S01]  /*5200*/  IMAD.SHL.U32 R7, R69.reuse, 0x40, RZ ;  /* 0x0000004045077824 */ /* 0x040fe200078e00ff */
[----:B------:R-:W-:Y:S01]  /*5210*/  CS2R R84, SRZ ;  /* 0x0000000000547805 */ /* 0x000fe2000001ff00 */
[C---:B------:R-:W-:Y:S01]  /*5220*/  IMAD.SHL.U32 R4, R69.reuse, 0x20, RZ ;  /* 0x0000002045047824 */ /* 0x040fe200078e00ff */
[----:B------:R-:W-:Y:S01]  /*5230*/  CS2R R82, SRZ ;  /* 0x0000000000527805 */ /* 0x000fe2000001ff00 */
[----:B------:R-:W-:Y:S01]  /*5240*/  IMAD.SHL.U32 R5, R69, 0x8, RZ ;  /* 0x0000000845057824 */ /* 0x000fe200078e00ff */
[----:B------:R-:W-:Y:S01]  /*5250*/  UMOV UR44, 0x400 ;  /* 0x00000400002c7882 */ /* 0x000fe20000000000 */
[----:B------:R-:W-:Y:S01]  /*5260*/  LOP3.LUT R6, R7, 0x180, RZ, 0xc0, !PT ;  /* 0x0000018007067812 */ /* 0x000fe200078ec0ff */
[----:B------:R-:W-:Y:S01]  /*5270*/  ULEA UR44, UR52, UR44, 0x18 ;  /* 0x0000002c342c7291 */ /* 0x000fe2000f8ec0ff */
[----:B------:R-:W-:Y:S01]  /*5280*/  LOP3.LUT R4, R4, 0xc00, RZ, 0xc0, !PT ;  /* 0x00000c0004047812 */ /* 0x000fe200078ec0ff */
[----:B------:R-:W1:Y:S01]  /*5290*/  LDC.64 R74, c[0x0][0x888] ;  /* 0x00022200ff4a7b82 */ /* 0x000e620000000a00 */
[----:B------:R-:W-:Y:S01]  /*52a0*/  LOP3.LUT R5, R6, 0x30, R5, 0xf8, !PT ;  /* 0x0000003006057812 */ /* 0x000fe200078ef805 */
[C---:B------:R-:W-:Y:S01]  /*52b0*/  IMAD.SHL.U32 R6, R69.reuse, 0x2, RZ ;  /* 0x0000000245067824 */ /* 0x040fe200078e00ff */
[--C-:B------:R-:W-:Y:S01]  /*52c0*/  LOP3.LUT R4, R4, 0x40, R7.reuse, 0xf8, !PT ;  /* 0x0000004004047812 */ /* 0x100fe200078ef807 */
[C---:B------:R-:W-:Y:S01]  /*52d0*/  IMAD.U32 R37, R69.reuse, 0x10000, RZ ;  /* 0x0001000045257824 */ /* 0x040fe200078e00ff */
[----:B------:R-:W-:Y:S01]  /*52e0*/  UIADD3 UR4, UPT, UPT, UR44, 0x1200, URZ ;  /* 0x000012002c047890 */ /* 0x000fe2000fffe0ff */
[----:B------:R-:W-:Y:S01]  /*52f0*/  IMAD.SHL.U32 R78, R69, 0x10, RZ ;  /* 0x00000010454e7824 */ /* 0x000fe200078e00ff */
[----:B------:R-:W-:Y:S01]  /*5300*/  LOP3.LUT R5, R5, 0x20, R6, 0x78, !PT ;  /* 0x0000002005057812 */ /* 0x000fe200078e7806 */
[----:B------:R-:W2:Y:S01]  /*5310*/  LDC.64 R76, c[0x0][0x890] ;  /* 0x00022400ff4c7b82 */ /* 0x000ea20000000a00 */
[----:B------:R-:W-:Y:S01]  /*5320*/  LOP3.LUT R4, R4, 0x200, R7, 0xf8, !PT ;  /* 0x0000020004047812 */ /* 0x000fe200078ef807 */
[----:B------:R-:W-:Y:S01]  /*5330*/  IMAD.MOV.U32 R36, RZ, RZ, RZ ;  /* 0x000000ffff247224 */ /* 0x000fe200078e00ff */
[----:B------:R-:W-:Y:S01]  /*5340*/  LOP3.LUT R37, R37, 0x600000, RZ, 0xc0, !PT ;  /* 0x0060000025257812 */ /* 0x000fe200078ec0ff */
[----:B------:R-:W-:Y:S01]  /*5350*/  IMAD.U32 R86, RZ, RZ, UR4 ;  /* 0x00000004ff567e24 */ /* 0x000fe2000f8e00ff */
[----:B------:R-:W-:Y:S01]  /*5360*/  LOP3.LUT R79, R4, R5, RZ, 0xfc, !PT ;  /* 0x00000005044f7212 */ /* 0x000fe200078efcff */
[----:B------:R-:W3:Y:S01]  /*5370*/  LDS R0, [UR44+0x1a0] ;  /* 0x0001a02cff007984 */ /* 0x000ee20008000800 */
[----:B------:R-:W-:Y:S01]  /*5380*/  LOP3.LUT R78, R78, 0x20, RZ, 0xc0, !PT ;  /* 0x000000204e4e7812 */ /* 0x000fe200078ec0ff */
[----:B------:R-:W4:Y:S01]  /*5390*/  LDC.64 R72, c[0x0][0x8b0] ;  /* 0x00022c00ff487b82 */ /* 0x000f220000000a00 */
[----:B------:R-:W1:Y:S01]  /*53a0*/  LDCU UR54, c[0x0][0x370] ;  /* 0x00006e00ff3677ac */ /* 0x000e620008000800 */
[----:B------:R-:W-:Y:S01]  /*53b0*/  VIADD R4, R79, UR44 ;  /* 0x0000002c4f047c36 */ /* 0x000fe20008000000 */
[----:B------:R-:W1:Y:S04]  /*53c0*/  LDCU.64 UR62, c[0x0][0x348] ;  /* 0x00006900ff3e77ac */ /* 0x000e680008000a00 */
[----:B------:R-:W-:Y:S01]  /*53d0*/  IADD3 R78, PT, PT, -R78, 0x200, R4 ;  /* 0x000002004e4e7810 */ /* 0x000fe20007ffe104 */
[----:B------:R-:W1:Y:S01]  /*53e0*/  LDC.64 R70, c[0x0][0x8a8] ;  /* 0x00022a00ff467b82 */ /* 0x000e620000000a00 */
[----:B------:R-:W1:Y:S01]  /*53f0*/  LDCU UR43, c[0x0][0xb0c] ;  /* 0x00016180ff2b77ac */ /* 0x000e620008000800 */
[----:B------:R-:W1:Y:S01]  /*5400*/  LDCU UR39, c[0x0][0xb30] ;  /* 0x00016600ff2777ac */ /* 0x000e620008000800 */
[----:B------:R-:W1:Y:S01]  /*5410*/  LDCU.64 UR58, c[0x0][0x888] ;  /* 0x00011100ff3a77ac */ /* 0x000e620008000a00 */
[----:B------:R-:W1:Y:S01]  /*5420*/  LDCU.64 UR40, c[0x0][0xb28] ;  /* 0x00016500ff2877ac */ /* 0x000e620008000a00 */
[----:B------:R-:W1:Y:S01]  /*5430*/  LDCU.128 UR48, c[0x0][0xb10] ;  /* 0x00016200ff3077ac */ /* 0x000e620008000c00 */
[----:B------:R-:W1:Y:S01]  /*5440*/  LDCU UR53, c[0x0][0x374] ;  /* 0x00006e80ff3577ac */ /* 0x000e620008000800 */
[----:B------:R-:W-:Y:S01]  /*5450*/  UIADD3 UR56, UPT, UPT, UR44, 0x200, URZ ;  /* 0x000002002c387890 */ /* 0x000fe2000fffe0ff */
[----:B---3--:R-:W-:-:S11]  /*5460*/  IMAD.IADD R37, R0, 0x1, R37 ;  /* 0x0000000100257824 */ /* 0x008fd600078e0225 */
.L_x_111:
[----:B------:R-:W-:Y:S02]  /*5470*/  LEA R3, R82, UR44, 0x3 ;  /* 0x0000002c52037c11 */ /* 0x000fe4000f8e18ff */
[----:B------:R-:W-:Y:S02]  /*5480*/  SHF.L.U32 R0, R84, 0x1f, RZ ;  /* 0x0000001f54007819 */ /* 0x000fe400000006ff */
[----:B-1----:R-:W-:Y:S02]  /*5490*/  LEA R4, R82, UR44, 0x4 ;  /* 0x0000002c52047c11 */ /* 0x002fe4000f8e20ff */
[----:B------:R-:W3:Y:S02]  /*54a0*/  SYNCS.PHASECHK.TRANS64.TRYWAIT P0, [R3+URZ+0xf0], R0 ;  /* 0x0000f000030075a7 */ /* 0x000ee400080011ff */
[----:B--23--:R-:W-:Y:S05]  /*54b0*/  @!P0 BRA `(.L_x_94) ;  /* 0x0000002400988947 */ /* 0x00cfea0003800000 */
.L_x_161:
[----:B------:R-:W1:Y:S01]  /*54c0*/  LDS.128 R4, [R4+0x180] ;  /* 0x0001800004047984 */ /* 0x000e620000000c00 */
[----:B------:R-:W-:Y:S01]  /*54d0*/  UISETP.GE.AND UP0, UPT, UR42, 0x1, UPT ;  /* 0x000000012a00788c */ /* 0x000fe2000bf06270 */
[----:B------:R-:W-:Y:S01]  /*54e0*/  @!PT LDS RZ, [RZ] ;  /* 0x00000000fffff984 */ /* 0x000fe20000000800 */
[----:B------:R-:W-:Y:S01]  /*54f0*/  @!PT LDS RZ, [RZ] ;  /* 0x00000000fffff984 */ /* 0x000fe20000000800 */
[----:B------:R-:W-:Y:S01]  /*5500*/  @!PT LDS RZ, [RZ] ;  /* 0x00000000fffff984 */ /* 0x000fe20000000800 */
[----:B------:R-:W-:Y:S01]  /*5510*/  @!PT LDS RZ, [RZ] ;  /* 0x00000000fffff984 */ /* 0x000fe20000000800 */
[----:B------:R2:W-:Y:S06]  /*5520*/  MEMBAR.ALL.CTA ;  /* 0x0000000000007992 */ /* 0x0005ec0000008000 */
[----:B--2---:R-:W2:Y:S01]  /*5530*/  FENCE.VIEW.ASYNC.S ;  /* 0x00000000000073c6 */ /* 0x004ea20000000000 */
[----:B-1----:R-:W-:Y:S11]  /*5540*/  LOP3.LUT P0, RZ, R6, 0x1, RZ, 0xc0, !PT ;  /* 0x0000000106ff7812 */ /* 0x002ff6000780c0ff */
[----:B------:R-:W-:Y:S02]  /*5550*/  @!UPT UIADD3 URZ, UPT, UPT, URZ, URZ, URZ ;  /* 0x000000fffffff290 */ /* 0x000fe4000fffe0ff */
[----:B--2---:R-:W-:Y:S01]  /*5560*/  VOTEU.ANY UP1, P0 ;  /* 0x0000000000ff7886 */ /* 0x004fe20000020100 */
[----:B------:R-:W-:Y:S01]  /*5570*/  PLOP3.LUT P0, PT, PT, PT, UP1, 0x80, 0x8 ;  /* 0x000000000008781c */ /* 0x000fe20003f0f018 */
[----:B------:R-:W-:Y:S11]  /*5580*/  UP2UR UR47, UPR, URZ, 0x2 ;  /* 0x00000002ff2f7883 */ /* 0x000ff60008000000 */
[----:B------:R-:W-:Y:S01]  /*5590*/  @!UPT UIADD3 URZ, UPT, UPT, URZ, URZ, URZ ;  /* 0x000000fffffff290 */ /* 0x000fe2000fffe0ff */
[----:B---3--:R-:W-:Y:S02]  /*55a0*/  @P0 SHF.R.U32.HI R0, RZ, 0x10, R5 ;  /* 0x00000010ff000819 */ /* 0x008fe40000011605 */
        /* <DEDUP_REMOVED lines=12> */
[----:B------:R-:W2:Y:S01]  /*5670*/  LDCU UR12, c[0x0][0xb20] ;  /* 0x00016400ff0c77ac */ /* 0x000ea20008000800 */
[----:B------:R-:W-:Y:S02]  /*5680*/  UIMAD.WIDE.U32 UR4, UR53, UR51, URZ ;  /* 0x00000033350472a5 */ /* 0x000fe4000f8e00ff */
[----:B------:R-:W-:Y:S02]  /*5690*/  UIMAD.WIDE.U32 UR6, UR54, UR48, URZ ;  /* 0x00000030360672a5 */ /* 0x000fe4000f8e00ff */
[----:B------:R-:W-:Y:S02]  /*56a0*/  UISETP.NE.AND UP0, UPT, UR50, 0x1, UPT ;  /* 0x000000013200788c */ /* 0x000fe4000bf05270 */
[----:B------:R-:W-:Y:S02]  /*56b0*/  UIMAD.WIDE.U32 UR8, UR37, UR51, URZ ;  /* 0x00000033250872a5 */ /* 0x000fe4000f8e00ff */
[----:B------:R-:W-:Y:S02]  /*56c0*/  UIMAD.WIDE.U32 UR10, UR38, UR48, URZ ;  /* 0x00000030260a72a5 */ /* 0x000fe4000f8e00ff */
[----:B------:R-:W-:Y:S02]  /*56d0*/  UISETP.NE.AND UP1, UPT, UR43, 0x1, UPT ;  /* 0x000000012b00788c */ /* 0x000fe4000bf25270 */
[----:B------:R-:W-:Y:S01]  /*56e0*/  UISETP.NE.AND UP2, UPT, UR42, 0x1, UPT ;  /* 0x000000012a00788c */ /* 0x000fe2000bf45270 */
[----:B------:R-:W-:Y:S02]  /*56f0*/  UMOV UR4, UR5 ;  /* 0x0000000500047c82 */ /* 0x000fe40008000000 */
[----:B--2---:R-:W-:Y:S03]  /*5700*/  USHF.R.U32.HI UR5, URZ, UR12, UR4 ;  /* 0x0000000cff057299 */ /* 0x004fe60008011604 */
[----:B------:R-:W-:Y:S02]  /*5710*/  UMOV UR4, UR7 ;  /* 0x0000000700047c82 */ /* 0x000fe40008000000 */
[----:B------:R-:W-:Y:S02]  /*5720*/  USHF.R.U32.HI UR7, URZ, UR49, UR4 ;  /* 0x00000031ff077299 */ /* 0x000fe40008011604 */
[----:B------:R-:W-:Y:S02]  /*5730*/  USEL UR4, UR53, UR5, !UP0 ;  /* 0x0000000535047287 */ /* 0x000fe4000c000000 */
[----:B------:R-:W-:Y:S01]  /*5740*/  USEL UR7, UR54, UR7, !UP1 ;  /* 0x0000000736077287 */ /* 0x000fe2000c800000 */
[----:B------:R-:W-:Y:S01]  /*5750*/  UMOV UR5, UR9 ;  /* 0x0000000900057c82 */ /* 0x000fe20008000000 */
[----:B------:R-:W-:Y:S02]  /*5760*/  UIMAD.WIDE.U32 UR8, UR4, UR40, URZ ;  /* 0x00000028040872a5 */ /* 0x000fe4000f8e00ff */
[----:B------:R-:W-:Y:S03]  /*5770*/  USHF.R.U32.HI UR6, URZ, UR12, UR5 ;  /* 0x0000000cff067299 */ /* 0x000fe60008011605 */
[----:B------:R-:W-:Y:S01]  /*5780*/  UMOV UR5, UR11 ;  /* 0x0000000b00057c82 */ /* 0x000fe20008000000 */
[----:B------:R-:W-:Y:S02]  /*5790*/  UIMAD.WIDE.U32 UR10, UR7, UR40, URZ ;  /* 0x00000028070a72a5 */ /* 0x000fe4000f8e00ff */
[----:B------:R-:W-:Y:S02]  /*57a0*/  USHF.R.U32.HI UR12, URZ, UR49, UR5 ;  /* 0x00000031ff0c7299 */ /* 0x000fe40008011605 */
[----:B------:R-:W-:Y:S01]  /*57b0*/  USEL UR6, UR37, UR6, !UP0 ;  /* 0x0000000625067287 */ /* 0x000fe2000c000000 */
[----:B------:R-:W-:Y:S02]  /*57c0*/  UMOV UR5, UR9 ;  /* 0x0000000900057c82 */ /* 0x000fe40008000000 */
[----:B------:R-:W-:Y:S01]  /*57d0*/  UMOV UR10, UR11 ;  /* 0x0000000b000a7c82 */ /* 0x000fe20008000000 */
[----:B------:R-:W-:Y:S02]  /*57e0*/  @UP2 USHF.R.U32.HI UR4, URZ, UR41, UR5 ;  /* 0x00000029ff042299 */ /* 0x000fe40008011605 */
[----:B------:R-:W-:Y:S02]  /*57f0*/  @UP2 USHF.R.U32.HI UR7, URZ, UR41, UR10 ;  /* 0x00000029ff072299 */ /* 0x000fe4000801160a */
[----:B------:R-:W-:Y:S02]  /*5800*/  UIMAD UR4, UR42, UR4, URZ ;  /* 0x000000042a0472a4 */ /* 0x000fe4000f8e02ff */
[----:B------:R-:W-:Y:S02]  /*5810*/  UIMAD.WIDE.U32 UR10, UR6, UR40, URZ ;  /* 0x00000028060a72a5 */ /* 0x000fe4000f8e00ff */
[----:B------:R-:W-:Y:S02]  /*5820*/  USEL UR5, UR38, UR12, !UP1 ;  /* 0x0000000c26057287 */ /* 0x000fe4000c800000 */
[----:B------:R-:W-:Y:S02]  /*5830*/  UIMAD UR8, UR42, UR7, URZ ;  /* 0x000000072a0872a4 */ /* 0x000fe4000f8e02ff */
[----:B------:R-:W-:Y:S03]  /*5840*/  UISETP.GE.AND UP0, UPT, UR6, UR4, UPT ;  /* 0x000000040600728c */ /* 0x000fe6000bf06270 */
[----:B------:R-:W-:Y:S01]  /*5850*/  UMOV UR4, UR11 ;  /* 0x0000000b00047c82 */ /* 0x000fe20008000000 */
[----:B------:R-:W-:Y:S02]  /*5860*/  UISETP.GE.OR UP0, UPT, UR5, UR8, UP0 ;  /* 0x000000080500728c */ /* 0x000fe40008706670 */
[----:B------:R-:W-:Y:S02]  /*5870*/  USHF.R.U32.HI UR4, URZ, UR41, UR4 ;  /* 0x00000029ff047299 */ /* 0x000fe40008011604 */
[----:B------:R-:W-:Y:S02]  /*5880*/  UIMAD.WIDE.U32 UR8, UR5, UR40, URZ ;  /* 0x00000028050872a5 */ /* 0x000fe4000f8e00ff */
[----:B------:R-:W-:Y:S02]  /*5890*/  USEL UR11, UR6, UR4, !UP2 ;  /* 0x00000004060b7287 */ /* 0x000fe4000d000000 */
[----:B------:R-:W-:Y:S02]  /*58a0*/  UIADD3 UR8, UPT, UPT, -UR5, URZ, URZ ;  /* 0x000000ff05087290 */ /* 0x000fe4000fffe1ff */
[----:B------:R-:W-:Y:S01]  /*58b0*/  UIADD3 UR10, UPT, UPT, -UR11, URZ, URZ ;  /* 0x000000ff0b0a7290 */ /* 0x000fe2000fffe1ff */
[----:B------:R-:W-:Y:S01]  /*58c0*/  @!UP0 UMOV UR4, UR9 ;  /* 0x0000000900048c82 */ /* 0x000fe20008000000 */
[----:B------:R-:W-:Y:S02]  /*58d0*/  UIADD3 UR9, UPT, UPT, -UR6, URZ, URZ ;  /* 0x000000ff06097290 */ /* 0x000fe4000fffe1ff */
[----:B------:R-:W-:Y:S02]  /*58e0*/  @!UP0 USHF.R.U32.HI UR4, URZ, UR41, UR4 ;  /* 0x00000029ff048299 */ /* 0x000fe40008011604 */
[----:B------:R-:W-:Y:S02]  /*58f0*/  UIMAD UR10, UR42, UR10, UR6 ;  /* 0x0000000a2a0a72a4 */ /* 0x000fe4000f8e0206 */
[----:B------:R-:W-:Y:S04]  /*5900*/  @!UP0 USEL UR4, UR5, UR4, !UP2 ;  /* 0x0000000405048287 */ /* 0x000fe8000d000000 */
[----:B------:R-:W-:Y:S02]  /*5910*/  @!UP0 UIMAD UR10, UR7, UR10, UR4 ;  /* 0x0000000a070a82a4 */ /* 0x000fe4000f8e0204 */
[----:B------:R-:W-:Y:S02]  /*5920*/  @!UP0 UIADD3 UR11, UPT, UPT, UR11, -UR4, URZ ;  /* 0x800000040b0b8290 */ /* 0x000fe4000fffe0ff */
[----:B------:R-:W-:Y:S02]  /*5930*/  UIMAD UR7, UR43, UR8, UR38 ;  /* 0x000000082b0772a4 */ /* 0x000fe4000f8e0226 */
[----:B------:R-:W-:Y:S02]  /*5940*/  @!UP0 UIMAD UR6, UR11, UR42, UR5 ;  /* 0x0000002a0b0682a4 */ /* 0x000fe4000f8e0205 */
[----:B------:R-:W-:Y:S01]  /*5950*/  UIMAD UR4, UR50, UR9, UR37 ;  /* 0x00000009320472a4 */ /* 0x000fe2000f8e0225 */
[----:B------:R-:W-:Y:S02]  /*5960*/  @!UP0 UMOV UR5, UR10 ;  /* 0x0000000a00058c82 */ /* 0x000fe40008000000 */
[----:B------:R-:W-:Y:S02]  /*5970*/  UIMAD UR38, UR5, UR43, UR7 ;  /* 0x0000002b052672a4 */ /* 0x000fe4000f8e0207 */
[----:B------:R-:W-:Y:S11]  /*5980*/  UIMAD UR37, UR6, UR50, UR4 ;  /* 0x00000032062572a4 */ /* 0x000ff6000f8e0204 */
[----:B------:R-:W-:Y:S01]  /*5990*/  @!UPT UIADD3 URZ, UPT, UPT, URZ, URZ, URZ ;  /* 0x000000fffffff290 */ /* 0x000fe2000fffe0ff */
.L_x_95:
[----:B------:R-:W-:Y:S01]  /*59a0*/  UISETP.NE.AND UP0, UPT, UR39, 0x1, UPT ;  /* 0x000000012700788c */ /* 0x000fe2000bf05270 */
[----:B------:R-:W-:Y:S10]  /*59b0*/  IADD3 R82, PT, PT, R82, 0x1, RZ ;  /* 0x0000000152527810 */ /* 0x000ff40007ffe0ff */
[----:B------:R-:W2:Y:S01]  /*59c0*/  @!UP0 LDCU.128 UR12, c[0x0][0xb10] ;  /* 0x00016200ff0c87ac */ /* 0x000ea20008000c00 */
[----:B------:R-:W3:Y:S01]  /*59d0*/  @!UP0 LDCU UR5, c[0x0][0xb0c] ;  /* 0x00016180ff0587ac */ /* 0x000ee20008000800 */
[----:B------:R-:W4:Y:S01]  /*59e0*/  @!UP0 LDCU UR10, c[0x0][0xb20] ;  /* 0x00016400ff0a87ac */ /* 0x000f220008000800 */
[----:B--2---:R-:W-:Y:S02]  /*59f0*/  UIMAD.WIDE.U32 UR8, UR38, UR12, URZ ;  /* 0x0000000c260872a5 */ /* 0x004fe4000f8e00ff */
[----:B------:R-:W-:Y:S02]  /*5a00*/  UIMAD.WIDE.U32 UR6, UR37, UR15, URZ ;  /* 0x0000000f250672a5 */ /* 0x000fe4000f8e00ff */
[----:B------:R-:W-:Y:S03]  /*5a10*/  @!UP0 UISETP.NE.AND UP1, UPT, UR14, 0x1, UPT ;  /* 0x000000010e00888c */ /* 0x000fe6000bf25270 */
[----:B------:R-:W-:Y:S01]  /*5a20*/  @!UP0 UMOV UR4, UR9 ;  /* 0x0000000900048c82 */ /* 0x000fe20008000000 */
[----:B---3--:R-:W-:Y:S02]  /*5a30*/  @!UP0 UISETP.NE.AND UP2, UPT, UR5, 0x1, UPT ;  /* 0x000000010500888c */ /* 0x008fe4000bf45270 */
[----:B------:R-:W-:Y:S01]  /*5a40*/  @!UP0 USHF.R.U32.HI UR4, URZ, UR13, UR4 ;  /* 0x0000000dff048299 */ /* 0x000fe20008011604 */
[----:B------:R-:W-:Y:S02]  /*5a50*/  @!UP0 UMOV UR6, UR7 ;  /* 0x0000000700068c82 */ /* 0x000fe40008000000 */
[----:B----4-:R-:W-:Y:S02]  /*5a60*/  @!UP0 USHF.R.U32.HI UR6, URZ, UR10, UR6 ;  /* 0x0000000aff068299 */ /* 0x010fe40008011606 */
[----:B------:R-:W-:Y:S02]  /*5a70*/  @!UP0 USEL UR7, UR38, UR4, !UP2 ;  /* 0x0000000426078287 */ /* 0x000fe4000d000000 */
[----:B------:R-:W-:Y:S04]  /*5a80*/  @!UP0 USEL UR6, UR37, UR6, !UP1 ;  /* 0x0000000625068287 */ /* 0x000fe8000c800000 */
[----:B------:R-:W-:Y:S02]  /*5a90*/  @!UP0 UIADD3 UR4, UPT, UPT, -UR7, UR6, URZ ;  /* 0x0000000607048290 */ /* 0x000fe4000fffe1ff */
[----:B------:R-:W-:Y:S02]  /*5aa0*/  @!UP0 UIADD3 UR6, UPT, UPT, UR7, -UR6, URZ ;  /* 0x8000000607068290 */ /* 0x000fe4000fffe0ff */
[----:B------:R-:W-:Y:S02]  /*5ab0*/  @!UP0 UIMAD UR38, UR4, UR5, UR38 ;  /* 0x00000005042682a4 */ /* 0x000fe4000f8e0226 */
[----:B------:R-:W-:Y:S02]  /*5ac0*/  @!UP0 UIMAD UR37, UR6, UR14, UR37 ;  /* 0x0000000e062582a4 */ /* 0x000fe4000f8e0225 */
[----:B------:R-:W-:Y:S09]  /*5ad0*/  ULOP3.LUT UP0, URZ, UR56, 0x1b0, URZ, 0xc0, !UPT ;  /* 0x000001b038ff7892 */ /* 0x000ff2000f80c0ff */
[----:B------:R-:W-:Y:S05]  /*5ae0*/  BRA.U !UP0, `(.L_x_96) ;  /* 0x0000000108407547 */ /* 0x000fea000b800000 */
[----:B------:R-:W2:Y:S01]  /*5af0*/  LDCU.64 UR8, c[0x4][0x80] ;  /* 0x01001000ff0877ac */ /* 0x000ea20008000a00 */
[----:B------:R-:W-:Y:S01]  /*5b00*/  MOV R3, 0x0 ;  /* 0x0000000000037802 */ /* 0x000fe20000000f00 */
[----:B------:R-:W-:Y:S02]  /*5b10*/  HFMA2 R12, -RZ, RZ, 0, 5.9604644775390625e-08 ;  /* 0x00000001ff0c7431 */ /* 0x000fe400000001ff */
[----:B------:R-:W-:Y:S02]  /*5b20*/  IMAD.MOV.U32 R8, RZ, RZ, 0x70 ;  /* 0x00000070ff087424 */ /* 0x000fe400078e00ff */
[----:B------:R-:W-:Y:S01]  /*5b30*/  IMAD.MOV.U32 R13, RZ, RZ, RZ ;  /* 0x000000ffff0d7224 */ /* 0x000fe200078e00ff */
[----:B------:R-:W3:Y:S01]  /*5b40*/  LDCU.64 UR6, c[0x4][0x88] ;  /* 0x01001100ff0677ac */ /* 0x000ee20008000a00 */
[----:B------:R-:W4:Y:S01]  /*5b50*/  LDC.64 R2, c[0x4][R3] ;  /* 0x0100000003027b82 */ /* 0x000f220000000a00 */
[----:B------:R-:W1:Y:S01]  /*5b60*/  LDCU.64 UR4, c[0x4][0x8] ;  /* 0x01000100ff0477ac */ /* 0x000e620008000a00 */
[----:B--2---:R-:W-:Y:S01]  /*5b70*/  MOV R5, UR9 ;  /* 0x0000000900057c02 */ /* 0x004fe20008000f00 */
[----:B------:R-:W-:Y:S01]  /*5b80*/  IMAD.U32 R4, RZ, RZ, UR8 ;  /* 0x00000008ff047e24 */ /* 0x000fe2000f8e00ff */
[----:B---3--:R-:W-:Y:S01]  /*5b90*/  MOV R7, UR7 ;  /* 0x0000000700077c02 */ /* 0x008fe20008000f00 */
[----:B------:R-:W-:Y:S01]  /*5ba0*/  IMAD.U32 R6, RZ, RZ, UR6 ;  /* 0x00000006ff067e24 */ /* 0x000fe2000f8e00ff */
[----:B-1----:R-:W-:Y:S01]  /*5bb0*/  MOV R11, UR5 ;  /* 0x00000005000b7c02 */ /* 0x002fe20008000f00 */
[----:B------:R-:W-:Y:S02]  /*5bc0*/  IMAD.U32 R10, RZ, RZ, UR4 ;  /* 0x00000004ff0a7e24 */ /* 0x000fe4000f8e00ff */
[----:B------:R-:W-:Y:S07]  /*5bd0*/  LEPC R20, `(.L_x_96) ;  /* 0x000000001014794e */ /* 0x000fee0000000000 */
[----:B----45:R-:W-:Y:S05]  /*5be0*/  CALL.ABS.NOINC R2 ;  /* 0x0000000002007343 */ /* 0x030fea0003c00000 */
.L_x_96:
[----:B------:R-:W-:Y:S01]  /*5bf0*/  LOP3.LUT P0, RZ, R86, 0x1b0, RZ, 0xc0, !PT ;  /* 0x000001b056ff7812 */ /* 0x000fe2000780c0ff */
[----:B------:R-:W-:Y:S11]  /*5c00*/  BSSY.RECONVERGENT B6, `(.L_x_97) ;  /* 0x0000013000067945 */ /* 0x000ff60003800200 */
[----:B------:R-:W-:Y:S01]  /*5c10*/  @!UPT UIADD3 URZ, UPT, UPT, URZ, URZ, URZ ;  /* 0x000000fffffff290 */ /* 0x000fe2000fffe0ff */
[----:B------:R-:W-:Y:S05]  /*5c20*/  @!P0 BRA `(.L_x_98) ;  /* 0x0000000000408947 */ /* 0x000fea0003800000 */
        /* <DEDUP_REMOVED lines=16> */
.L_x_98:
[----:B------:R-:W-:Y:S05]  /*5d30*/  BSYNC.RECONVERGENT B6 ;  /* 0x0000000000067941 */ /* 0x000fea0003800200 */
.L_x_97:
[----:B------:R-:W-:Y:S01]  /*5d40*/  ISETP.NE.U32.AND P3, PT, R76, RZ, PT ;  /* 0x000000ff4c00720c */ /* 0x000fe20003f65070 */
[----:B------:R-:W-:Y:S01]  /*5d50*/  UISETP.NE.AND UP1, UPT, UR61, URZ, UPT ;  /* 0x000000ff3d00728c */ /* 0x000fe2000bf25270 */
[----:B------:R-:W-:Y:S02]  /*5d60*/  ISETP.NE.U32.AND P4, PT, R72, RZ, PT ;  /* 0x000000ff4800720c */ /* 0x000fe40003f85070 */
[----:B------:R-:W-:Y:S02]  /*5d70*/  ISETP.NE.AND.EX P3, PT, R77, RZ, PT, P3 ;  /* 0x000000ff4d00720c */ /* 0x000fe40003f65330 */
[----:B------:R-:W-:Y:S02]  /*5d80*/  PLOP3.LUT P1, PT, PT, PT, PT, 0x8, 0x80 ;  /* 0x000000000080781c */ /* 0x000fe40003f2e170 */
[----:B------:R-:W-:Y:S02]  /*5d90*/  PLOP3.LUT P0, PT, PT, PT, UP1, 0x80, 0x8 ;  /* 0x000000000008781c */ /* 0x000fe40003f0f018 */
[----:B------:R-:W-:Y:S02]  /*5da0*/  ISETP.NE.AND.EX P4, PT, R73, RZ, PT, P4 ;  /* 0x000000ff4900720c */ /* 0x000fe40003f85340 */
[----:B------:R-:W2:Y:S09]  /*5db0*/  @UP1 LDCU.64 UR4, c[0x0][0x888] ;  /* 0x00011100ff0417ac */ /* 0x000eb20008000a00 */
[----:B------:R-:W-:Y:S01]  /*5dc0*/  @P0 PLOP3.LUT P1, PT, P3, PT, PT, 0x80, 0x8 ;  /* 0x000000000008081c */ /* 0x000fe20001f2f070 */
[----:B--2---:R-:W-:Y:S04]  /*5dd0*/  @UP1 UISETP.NE.U32.AND UP0, UPT, UR4, URZ, UPT ;  /* 0x000000ff0400128c */ /* 0x004fe8000bf05070 */
[----:B------:R-:W-:Y:S04]  /*5de0*/  @UP1 UISETP.NE.AND.EX UP0, UPT, UR5, URZ, UPT, UP0 ;  /* 0x000000ff0500128c */ /* 0x000fe8000bf05300 */
[----:B------:R-:W-:Y:S01]  /*5df0*/  @UP1 USEL UR4, URZ, 0xffffffff, UP0 ;  /* 0xffffffffff041887 */ /* 0x000fe20008000000 */
[----:B------:R-:W-:Y:S11]  /*5e00*/  @!P3 BRA `(.L_x_99) ;  /* 0x000000000030b947 */ /* 0x000ff60003800000 */
[----:B------:R-:W-:Y:S01]  /*5e10*/  ISETP.NE.U32.AND P2, PT, R74, RZ, PT ;  /* 0x000000ff4a00720c */ /* 0x000fe20003f45070 */
[----:B------:R-:W2:Y:S01]  /*5e20*/  LDCU.64 UR6, c[0x0][0x358] ;  /* 0x00006b00ff0677ac */ /* 0x000ea20008000a00 */
[----:B------:R-:W-:Y:S02]  /*5e30*/  IMAD.MOV.U32 R80, RZ, RZ, 0x1 ;  /* 0x00000001ff507424 */ /* 0x000fe400078e00ff */
[----:B------:R-:W-:Y:S11]  /*5e40*/  ISETP.NE.AND.EX P2, PT, R75, RZ, PT, P2 ;  /* 0x000000ff4b00720c */ /* 0x000ff60003f45320 */
[----:B------:R-:W-:Y:S02]  /*5e50*/  @!UPT UIADD3 URZ, UPT, UPT, URZ, URZ, URZ ;  /* 0x000000fffffff290 */ /* 0x000fe4000fffe0ff */
[----:B------:R-:W3:Y:S01]  /*5e60*/  @P2 LDC.64 R2, c[0x0][0x888] ;  /* 0x00022200ff022b82 */ /* 0x000ee20000000a00 */
[----:B-1----:R-:W-:Y:S04]  /*5e70*/  @P2 IMAD R0, R76, UR36, RZ ;  /* 0x000000244c002c24 */ /* 0x002fe8000f8e02ff */
[----:B---3--:R-:W-:Y:S04]  /*5e80*/  @P2 IMAD.WIDE R2, R0, 0x4, R2 ;  /* 0x0000000400022825 */ /* 0x008fe800078e0202 */
[----:B------:R-:W-:Y:S01]  /*5e90*/  HFMA2 R0, -RZ, RZ, 0, 5.9604644775390625e-08 ;  /* 0x00000001ff007431 */ /* 0x000fe200000001ff */
[----:B--2--5:R2:W5:Y:S04]  /*5ea0*/  @P2 LDG.E R39, desc[UR6][R2.64] ;  /* 0x0000000602272981 */ /* 0x024568000c1e1900 */
[----:B------:R-:W-:Y:S01]  /*5eb0*/  @!P2 PRMT R80, R0, 0x7610, R80 ;  /* 0x000076100050a816 */ /* 0x000fe20000000050 */
[----:B--2---:R-:W3:Y:S06]  /*5ec0*/  @!P2 LDC R39, c[0x0][0x880] ;  /* 0x00022000ff27ab82 */ /* 0x004eec0000000800 */
.L_x_99:
[----:B------:R-:W-:Y:S05]  /*5ed0*/  @!P4 BRA `(.L_x_100) ;  /* 0x000000000024c947 */ /* 0x000fea0003800000 */
[----:B------:R-:W-:Y:S01]  /*5ee0*/  ISETP.NE.U32.AND P2, PT, R70, RZ, PT ;  /* 0x000000ff4600720c */ /* 0x000fe20003f45070 */
[----:B------:R-:W2:Y:S03]  /*5ef0*/  LDCU.64 UR6, c[0x0][0x358] ;  /* 0x00006b00ff0677ac */ /* 0x000ea60008000a00 */
[----:B------:R-:W-:Y:S11]  /*5f00*/  ISETP.NE.AND.EX P2, PT, R71, RZ, PT, P2 ;  /* 0x000000ff4700720c */ /* 0x000ff60003f45320 */
[----:B------:R-:W-:Y:S02]  /*5f10*/  @!UPT UIADD3 URZ, UPT, UPT, URZ, URZ, URZ ;  /* 0x000000fffffff290 */ /* 0x000fe4000fffe0ff */
[----:B------:R-:W4:Y:S01]  /*5f20*/  @P2 LDC.64 R2, c[0x0][0x8a8] ;  /* 0x00022a00ff022b82 */ /* 0x000f220000000a00 */
[----:B-1----:R-:W-:Y:S04]  /*5f30*/  @P2 IMAD R0, R72, UR36, RZ ;  /* 0x0000002448002c24 */ /* 0x002fe8000f8e02ff */
[----:B----4-:R-:W-:Y:S05]  /*5f40*/  @P2 IMAD.WIDE R2, R0, 0x4, R2 ;  /* 0x0000000400022825 */ /* 0x010fea00078e0202 */
[----:B--2--5:R2:W5:Y:S02]  /*5f50*/  @P2 LDG.E R38, desc[UR6][R2.64] ;  /* 0x0000000602262981 */ /* 0x024564000c1e1900 */
[----:B--2---:R-:W4:Y:S02]  /*5f60*/  @!P2 LDC R38, c[0x0][0x8a0] ;  /* 0x00022800ff26ab82 */ /* 0x004f240000000800 */
.L_x_100:
[----:B---3-5:R-:W-:Y:S01]  /*5f70*/  @P0 ISETP.NE.AND P4, PT, R39, RZ, PT ;  /* 0x000000ff2700020c */ /* 0x028fe20003f85270 */
[----:B-1----:R-:W-:Y:S01]  /*5f80*/  IMAD.U32 R0, RZ, RZ, UR4 ;  /* 0x00000004ff007e24 */ /* 0x002fe2000f8e00ff */
[----:B------:R-:W-:Y:S01]  /*5f90*/  @P0 LOP3.LUT P2, RZ, R80, 0xff, RZ, 0xc0, !PT ;  /* 0x000000ff50ff0812 */ /* 0x000fe2000784c0ff */
[----:B------:R-:W-:Y:S01]  /*5fa0*/  BSSY B1, `(.L_x_101) ;  /* 0x0000039000017945 */ /* 0x000fe20003800000 */
[----:B------:R-:W-:Y:S02]  /*5fb0*/  @P0 SEL R2, RZ, 0xffffffff, P4 ;  /* 0xffffffffff020807 */ /* 0x000fe40002000000 */
[----:B------:R-:W-:Y:S02]  /*5fc0*/  CS2R R46, SRZ ;  /* 0x00000000002e7805 */ /* 0x000fe4000001ff00 */
[----:B------:R-:W-:Y:S02]  /*5fd0*/  LEA R16, R36, UR44, 0x3 ;  /* 0x0000002c24107c11 */ /* 0x000fe4000f8e18ff */
[----:B------:R-:W-:Y:S02]  /*5fe0*/  CS2R R44, SRZ ;  /* 0x00000000002c7805 */ /* 0x000fe4000001ff00 */
[----:B------:R-:W-:Y:S02]  /*5ff0*/  @P1 SEL R2, R0, R2, !P2 ;  /* 0x0000000200021207 */ /* 0x000fe40005000000 */
[----:B------:R-:W-:Y:S02]  /*6000*/  CS2R R42, SRZ ;  /* 0x00000000002a7805 */ /* 0x000fe4000001ff00 */
[----:B------:R-:W-:Y:S02]  /*6010*/  SHF.L.U32 R3, R85, 0x1f, RZ ;  /* 0x0000001f55037819 */ /* 0x000fe400000006ff */
[----:B------:R-:W-:Y:S02]  /*6020*/  CS2R R40, SRZ ;  /* 0x0000000000287805 */ /* 0x000fe4000001ff00 */
[----:B------:R-:W-:Y:S02]  /*6030*/  @P0 LOP3.LUT R2, R2, 0x1, RZ, 0xc0, !PT ;  /* 0x0000000102020812 */ /* 0x000fe400078ec0ff */
[----:B------:R-:W-:Y:S02]  /*6040*/  PLOP3.LUT P5, PT, PT, PT, PT, 0x8, 0x80 ;  /* 0x000000000080781c */ /* 0x000fe40003fae170 */
[----:B------:R-:W-:Y:S02]  /*6050*/  ISETP.NE.U32.OR P1, PT, R2, 0x1, !P0 ;  /* 0x000000010200780c */ /* 0x000fe40004725470 */
[----:B------:R-:W-:Y:S11]  /*6060*/  LEA.HI R2, R36, R36, RZ, 0x1 ;  /* 0x0000002424027211 */ /* 0x000ff600078f08ff */
[----:B------:R-:W-:Y:S04]  /*6070*/  @P1 SHF.L.U32 R0, R83, 0x1f, RZ ;  /* 0x0000001f53001819 */ /* 0x000fe800000006ff */
[----:B------:R1:W2:Y:S01]  /*6080*/  @P1 SYNCS.PHASECHK.TRANS64.TRYWAIT P0, [UR44+0xd0], R0 ;  /* 0x0000d000ff0015a7 */ /* 0x0002a2000800112c */
[----:B------:R3:W3:Y:S01]  /*6090*/  SYNCS.PHASECHK.TRANS64.TRYWAIT P4, [R16+URZ+0x110], R3 ;  /* 0x00011003100075a7 */ /* 0x0006e200080811ff */
[C---:B-1----:R-:W-:Y:S01]  /*60a0*/  IMAD.SHL.U32 R0, R2.reuse, 0x20, RZ ;  /* 0x0000002002007824 */ /* 0x042fe200078e00ff */
[----:B------:R-:W-:Y:S04]  /*60b0*/  LOP3.LUT R2, R2, 0xffe, RZ, 0xc0, !PT ;  /* 0x00000ffe02027812 */ /* 0x000fe800078ec0ff */
[----:B------:R-:W-:Y:S01]  /*60c0*/  LOP3.LUT R0, R0, 0xffffffc0, RZ, 0xc0, !PT ;  /* 0xffffffc000007812 */ /* 0x000fe200078ec0ff */
[----:B------:R-:W-:Y:S04]  /*60d0*/  IMAD.IADD R2, R36, 0x1, -R2 ;  /* 0x0000000124027824 */ /* 0x000fe800078e0a02 */
[----:B------:R-:W-:Y:S04]  /*60e0*/  IMAD.IADD R0, R37, 0x1, R0 ;  /* 0x0000000125007824 */ /* 0x000fe800078e0200 */
[----:B------:R-:W-:Y:S01]  /*60f0*/  IMAD R2, R2, 0x100000, R0 ;  /* 0x0010000002027824 */ /* 0x000fe200078e0200 */
[----:B--2---:R-:W-:Y:S01]  /*6100*/  @P1 PLOP3.LUT P5, PT, P0, PT, PT, 0x8, 0x80 ;  /* 0x000000000080181c */ /* 0x004fe200007ae170 */
[----:B------:R-:W-:Y:S01]  /*6110*/  @!UPT UIADD3 URZ, UPT, UPT, URZ, URZ, URZ ;  /* 0x000000fffffff290 */ /* 0x000fe2000fffe0ff */
[----:B---3--:R-:W-:Y:S11]  /*6120*/  @!P1 BRA `(.L_x_102) ;  /* 0x0000000000809947 */ /* 0x008ff60003800000 */
[----:B------:R-:W-:Y:S01]  /*6130*/  ISETP.NE.U32.AND P0, PT, RZ, UR58, PT ;  /* 0x0000003aff007c0c */ /* 0x000fe2000bf05070 */
[----:B------:R-:W-:Y:S01]  /*6140*/  BSSY B0, `(.L_x_103) ;  /* 0x0000012000007945 */ /* 0x000fe20003800000 */
[----:B------:R-:W-:Y:S02]  /*6150*/  ISETP.NE.AND P2, PT, R39, RZ, PT ;  /* 0x000000ff2700720c */ /* 0x000fe40003f45270 */
[----:B------:R-:W-:Y:S02]  /*6160*/  CS2R R42, SRZ ;  /* 0x00000000002a7805 */ /* 0x000fe4000001ff00 */
[----:B------:R-:W-:Y:S02]  /*6170*/  ISETP.NE.AND.EX P0, PT, RZ, UR59, PT, P0 ;  /* 0x0000003bff007c0c */ /* 0x000fe4000bf05300 */
[----:B------:R-:W-:Y:S02]  /*6180*/  CS2R R40, SRZ ;  /* 0x0000000000287805 */ /* 0x000fe4000001ff00 */
[----:B------:R-:W-:Y:S02]  /*6190*/  LOP3.LUT P1, RZ, R80, 0xff, RZ, 0xc0, !PT ;  /* 0x000000ff50ff7812 */ /* 0x000fe4000782c0ff */
[----:B------:R-:W-:Y:S02]  /*61a0*/  CS2R R46, SRZ ;  /* 0x00000000002e7805 */ /* 0x000fe4000001ff00 */
[----:B------:R-:W-:Y:S02]  /*61b0*/  SEL R0, RZ, 0xffffffff, P2 ;  /* 0xffffffffff007807 */ /* 0x000fe40001000000 */
[----:B------:R-:W-:Y:S02]  /*61c0*/  CS2R R44, SRZ ;  /* 0x00000000002c7805 */ /* 0x000fe4000001ff00 */
[----:B------:R-:W-:Y:S04]  /*61d0*/  SEL R4, RZ, 0xffffffff, P0 ;  /* 0xffffffffff047807 */ /* 0x000fe80000000000 */
[----:B------:R-:W-:Y:S04]  /*61e0*/  @P3 SEL R0, R4, R0, !P1 ;  /* 0x0000000004003207 */ /* 0x000fe80004800000 */
[----:B------:R-:W-:Y:S04]  /*61f0*/  LOP3.LUT R0, R0, 0x1, RZ, 0xc0, !PT ;  /* 0x0000000100007812 */ /* 0x000fe800078ec0ff */
[----:B------:R-:W-:Y:S01]  /*6200*/  ISETP.NE.U32.AND P0, PT, R0, 0x1, PT ;  /* 0x000000010000780c */ /* 0x000fe20003f05070 */
[----:B------:R-:W-:Y:S01]  /*6210*/  @!UPT UIADD3 URZ, UPT, UPT, URZ, URZ, URZ ;  /* 0x000000fffffff290 */ /* 0x000fe2000fffe0ff */
[----:B------:R-:W-:Y:S11]  /*6220*/  @!P5 BRA `(.L_x_104) ;  /* 0x00000000000cd947 */ /* 0x000ff60003800000 */
[----:B------:R-:W-:Y:S04]  /*6230*/  SHF.L.U32 R4, R83, 0x1f, RZ ;  /* 0x0000001f53047819 */ /* 0x000fe800000006ff */
[----:B------:R-:W1:Y:S02]  /*6240*/  SYNCS.PHASECHK.TRANS64.TRYWAIT P1, [UR44+0xd0], R4 ;  /* 0x0000d004ff0075a7 */ /* 0x000e64000802112c */
[----:B-1----:R-:W-:Y:S05]  /*6250*/  @!P1 BRA `(.L_x_105) ;  /* 0x0000001800449947 */ /* 0x002fea0003800000 */
.L_x_104:
[----:B------:R-:W-:Y:S05]  /*6260*/  BSYNC B0 ;  /* 0x0000000000007941 */ /* 0x000fea0003800000 */
.L_x_103:
[----:B------:R2:W3:Y:S01]  /*6270*/  @P0 LDS.128 R40, [R79+UR44+0x200] ;  /* 0x0002002c4f280984 */ /* 0x0004e20008000c00 */
[----:B------:R-:W-:Y:S01]  /*6280*/  UIADD3 UR4, UPT, UPT, UR44, 0xd8, URZ ;  /* 0x000000d82c047890 */ /* 0x000fe2000fffe0ff */
[----:B------:R-:W-:Y:S02]  /*6290*/  LOP3.LUT R83, R83, 0x1, RZ, 0x3c, !PT ;  /* 0x0000000153537812 */ /* 0x000fe400078e3cff */
[----:B------:R2:W1:Y:S01]  /*62a0*/  @P0 LDS.128 R44, [R78+0x10] ;  /* 0x000010004e2c0984 */ /* 0x0004620000000c00 */
[----:B------:R-:W-:Y:S01]  /*62b0*/  UPRMT UR4, UR52, 0x654, UR4 ;  /* 0x0000065434047896 */ /* 0x000fe20008000004 */
[----:B------:R-:W-:Y:S01]  /*62c0*/  @!PT LDS RZ, [RZ] ;  /* 0x00000000fffff984 */ /* 0x000fe20000000800 */
[----:B------:R-:W-:Y:S01]  /*62d0*/  @!PT LDS RZ, [RZ] ;  /* 0x00000000fffff984 */ /* 0x000fe20000000800 */
[----:B------:R-:W-:Y:S01]  /*62e0*/  @!PT LDS RZ, [RZ] ;  /* 0x00000000fffff984 */ /* 0x000fe20000000800 */
[----:B------:R-:W-:Y:S01]  /*62f0*/  @!PT LDS RZ, [RZ] ;  /* 0x00000000fffff984 */ /* 0x000fe20000000800 */
[----:B------:R5:W-:Y:S06]  /*6300*/  MEMBAR.ALL.CTA ;  /* 0x0000000000007992 */ /* 0x000bec0000008000 */
[----:B-----5:R-:W5:Y:S02]  /*6310*/  FENCE.VIEW.ASYNC.S ;  /* 0x00000000000073c6 */ /* 0x020f640000000000 */
[----:B-----5:R-:W-:Y:S03]  /*6320*/  SYNCS.ARRIVE.TRANS64.RED.A1T0 RZ, [UR4], RZ ;  /* 0x000000ffffff79a7 */ /* 0x020fe60008100404 */
.L_x_102:
[----:B------:R-:W-:Y:S05]  /*6330*/  BSYNC B1 ;  /* 0x0000000000017941 */ /* 0x000fea0003800000 */
.L_x_101:
[----:B-1----:R-:W-:Y:S04]  /*6340*/  SHF.R.U32.HI R0, RZ, 0x15, R2 ;  /* 0x00000015ff007819 */ /* 0x002fe80000011602 */
[----:B------:R-:W-:Y:S01]  /*6350*/  LOP3.LUT P0, RZ, R0, 0x3, R81, 0x48, !PT ;  /* 0x0000000300ff7812 */ /* 0x000fe20007804851 */
[----:B------:R-:W-:Y:S01]  /*6360*/  @!UPT UIADD3 URZ, UPT, UPT, URZ, URZ, URZ ;  /* 0x000000fffffff290 */ /* 0x000fe2000fffe0ff */
[----:B------:R-:W-:Y:S11]  /*6370*/  @P4 BRA `(.L_x_106) ;  /* 0x0000000000084947 */ /* 0x000ff60003800000 */
[----:B------:R-:W1:Y:S02]  /*6380*/  SYNCS.PHASECHK.TRANS64.TRYWAIT P1, [R16+URZ+0x110], R3 ;  /* 0x00011003100075a7 */ /* 0x000e6400080211ff */
[----:B-1----:R-:W-:Y:S05]  /*6390*/  @!P1 BRA `(.L_x_107) ;  /* 0x00000018000c9947 */ /* 0x002fea0003800000 */
.L_x_106:
[----:B------:R-:W-:Y:S05]  /*63a0*/  @!P0 BRA `(.L_x_108) ;  /* 0x0000000000408947 */ /* 0x000fea0003800000 */
[----:B------:R-:W1:Y:S01]  /*63b0*/  LDCU.64 UR8, c[0x4][0x70] ;  /* 0x01000e00ff0877ac */ /* 0x000e620008000a00 */
[----:B------:R-:W-:Y:S01]  /*63c0*/  MOV R15, 0x0 ;  /* 0x00000000000f7802 */ /* 0x000fe20000000f00 */
[----:B------:R-:W-:Y:S02]  /*63d0*/  HFMA2 R12, -RZ, RZ, 0, 5.9604644775390625e-08 ;  /* 0x00000001ff0c7431 */ /* 0x000fe400000001ff */
[----:B------:R-:W-:Y:S02]  /*63e0*/  IMAD.MOV.U32 R8, RZ, RZ, 0x192 ;  /* 0x00000192ff087424 */ /* 0x000fe400078e00ff */
[----:B------:R-:W-:Y:S01]  /*63f0*/  IMAD.MOV.U32 R13, RZ, RZ, RZ ;  /* 0x000000ffff0d7224 */ /* 0x000fe200078e00ff */
[----:B------:R-:W5:Y:S01]  /*6400*/  LDCU.64 UR6, c[0x4][0x78] ;  /* 0x01000f00ff0677ac */ /* 0x000f620008000a00 */
[----:B------:R-:W2:Y:S01]  /*6410*/  LDC.64 R14, c[0x4][R15] ;  /* 0x010000000f0e7b82 */ /* 0x000ea20000000a00 */
[----:B------:R-:W3:Y:S01]  /*6420*/  LDCU.64 UR4, c[0x4][0x10] ;  /* 0x01000200ff0477ac */ /* 0x000ee20008000a00 */
[----:B-1----:R-:W-:Y:S01]  /*6430*/  MOV R5, UR9 ;  /* 0x0000000900057c02 */ /* 0x002fe20008000f00 */
[----:B------:R-:W-:Y:S01]  /*6440*/  IMAD.U32 R4, RZ, RZ, UR8 ;  /* 0x00000008ff047e24 */ /* 0x000fe2000f8e00ff */
[----:B-----5:R-:W-:Y:S01]  /*6450*/  MOV R7, UR7 ;  /* 0x0000000700077c02 */ /* 0x020fe20008000f00 */
[----:B------:R-:W-:Y:S01]  /*6460*/  IMAD.U32 R6, RZ, RZ, UR6 ;  /* 0x00000006ff067e24 */ /* 0x000fe2000f8e00ff */
[----:B---3--:R-:W-:Y:S01]  /*6470*/  MOV R11, UR5 ;  /* 0x00000005000b7c02 */ /* 0x008fe20008000f00 */
[----:B------:R-:W-:Y:S02]  /*6480*/  IMAD.U32 R10, RZ, RZ, UR4 ;  /* 0x00000004ff0a7e24 */ /* 0x000fe4000f8e00ff */
[----:B------:R-:W-:Y:S07]  /*6490*/  LEPC R20, `(.L_x_108) ;  /* 0x000000001014794e */ /* 0x000fee0000000000 */
[----:B--2-4-:R-:W-:Y:S05]  /*64a0*/  CALL.ABS.NOINC R14 ;  /* 0x000000000e007343 */ /* 0x014fea0003c00000 */
.L_x_108:
[----:B------:R-:W-:Y:S01]  /*64b0*/  LOP3.LUT P0, RZ, R69, 0x60, RZ, 0xc0, !PT ;  /* 0x0000006045ff7812 */ /* 0x000fe2000780c0ff */
[----:B------:R-:W-:Y:S05]  /*64c0*/  WARPSYNC.ALL ;  /* 0x0000000000007948 */ /* 0x000fea0003800000 */
[----:B---3--:R-:W-:Y:S01]  /*64d0*/  IMAD.SHL.U32 R66, R41, 0x100, RZ ;  /* 0x0000010029427824 */ /* 0x008fe200078e00ff */
[----:B------:R-:W-:Y:S01]  /*64e0*/  R2UR UR4, R2 ;  /* 0x00000000020472ca */ /* 0x000fe200000e0000 */
[----:B------:R-:W-:Y:S01]  /*64f0*/  IMAD.SHL.U32 R60, R43, 0x100, RZ ;  /* 0x000001002b3c7824 */ /* 0x000fe200078e00ff */
[----:B------:R-:W-:Y:S01]  /*6500*/  R2UR UR5, R16 ;  /* 0x00000000100572ca */ /* 0x000fe200000e0000 */
[----:B------:R-:W-:Y:S01]  /*6510*/  IMAD.SHL.U32 R48, R47, 0x100, RZ ;  /* 0x000001002f307824 */ /* 0x000fe200078e00ff */
[C---:B------:R-:W-:Y:S01]  /*6520*/  SHF.L.U32 R2, R40.reuse, 0x10, RZ ;  /* 0x0000001028027819 */ /* 0x040fe200000006ff */
[----:B------:R-:W-:Y:S01]  /*6530*/  IMAD.SHL.U32 R54, R45, 0x100, RZ ;  /* 0x000001002d367824 */ /* 0x000fe200078e00ff */
[C---:B------:R-:W-:Y:S01]  /*6540*/  PRMT R0, R40.reuse, 0x8880, RZ ;  /* 0x0000888028007816 */ /* 0x040fe200000000ff */
[----:B------:R-:W-:Y:S01]  /*6550*/  BSSY.RECONVERGENT B0, `(.L_x_109) ;  /* 0x000009f000007945 */ /* 0x000fe20003800200 */
[----:B------:R-:W-:Y:S02]  /*6560*/  SHF.L.U32 R3, R40, 0x8, RZ ;  /* 0x0000000828037819 */ /* 0x000fe400000006ff */
[----:B------:R-:W-:Y:S02]  /*6570*/  SHF.R.S32.HI R2, RZ, 0x18, R2 ;  /* 0x00000018ff027819 */ /* 0x000fe40000011402 */
[----:B------:R-:W-:Y:S01]  /*6580*/  PRMT R68, R41, 0x8880, RZ ;  /* 0x0000888029447816 */ /* 0x000fe200000000ff */
[----:B------:R-:W-:Y:S01]  /*6590*/  LDTM.16dp32bit_t0_t15.x32 R4, tmem[UR4] ;  /* 0x00000004000479ee */ /* 0x000fe20008a80000 */
[----:B------:R-:W1:Y:S01]  /*65a0*/  LDTM.16dp32bit_t16_t31.x32 R4, tmem[UR4+0x20] ;  /* 0x00002004000479ee */ /* 0x000e620008aa0000 */
[----:B------:R-:W-:Y:S01]  /*65b0*/  NOP ;  /* 0x0000000000007918 */ /* 0x000fe20000000000 */
[----:B------:R-:W-:Y:S01]  /*65c0*/  UIADD3 UR4, UPT, UPT, UR5, 0x130, URZ ;  /* 0x0000013005047890 */ /* 0x000fe2000fffe0ff */
[----:B------:R-:W-:Y:S02]  /*65d0*/  SHF.R.S32.HI R40, RZ, 0x18, R40 ;  /* 0x00000018ff287819 */ /* 0x000fe40000011428 */
[C---:B------:R-:W-:Y:S01]  /*65e0*/  PRMT R65, R42.reuse, 0x8880, RZ ;  /* 0x000088802a417816 */ /* 0x040fe200000000ff */
[----:B------:R-:W-:Y:S01]  /*65f0*/  UPRMT UR4, UR52, 0x654, UR4 ;  /* 0x0000065434047896 */ /* 0x000fe20008000004 */
[C---:B------:R-:W-:Y:S02]  /*6600*/  SHF.L.U32 R64, R42.reuse, 0x10, RZ ;  /* 0x000000102a407819 */ /* 0x040fe400000006ff */
[----:B------:R-:W-:Y:S02]  /*6610*/  SHF.L.U32 R63, R42, 0x8, RZ ;  /* 0x000000082a3f7819 */ /* 0x000fe400000006ff */
[----:B------:R-:W-:Y:S02]  /*6620*/  SHF.R.S32.HI R42, RZ, 0x18, R42 ;  /* 0x00000018ff2a7819 */ /* 0x000fe4000001142a */
[C---:B------:R-:W-:Y:S02]  /*6630*/  PRMT R62, R43.reuse, 0x8880, RZ ;  /* 0x000088802b3e7816 */ /* 0x040fe400000000ff */
[----:B-1----:R-:W-:Y:S01]  /*6640*/  SYNCS.ARRIVE.TRANS64.RED.A1T0 RZ, [UR4], RZ ;  /* 0x000000ffffff79a7 */ /* 0x002fe20008100404 */
[----:B------:R-:W-:Y:S02]  /*6650*/  SHF.L.U32 R61, R43, 0x10, RZ ;  /* 0x000000102b3d7819 */ /* 0x000fe400000006ff */
[----:B------:R-:W-:Y:S02]  /*6660*/  SHF.R.S32.HI R43, RZ, 0x18, R43 ;  /* 0x00000018ff2b7819 */ /* 0x000fe4000001142b */
[----:B------:R-:W-:Y:S02]  /*6670*/  SHF.L.U32 R51, R46, 0x8, RZ ;  /* 0x000000082e337819 */ /* 0x000fe400000006ff */
[----:B------:R-:W-:Y:S01]  /*6680*/  SHF.R.S32.HI R3, RZ, 0x18, R3 ;  /* 0x00000018ff037819 */ /* 0x000fe20000011403 */
[C---:B----4-:R-:W-:Y:S01]  /*6690*/  IMAD R4, R38.reuse, R4, RZ ;  /* 0x0000000426047224 */ /* 0x050fe200078e02ff */
[----:B------:R-:W-:Y:S01]  /*66a0*/  SHF.L.U32 R67, R41, 0x10, RZ ;  /* 0x0000001029437819 */ /* 0x000fe200000006ff */
[C---:B------:R-:W-:Y:S01]  /*66b0*/  IMAD R5, R38.reuse, R5, RZ ;  /* 0x0000000526057224 */ /* 0x040fe200078e02ff */
[----:B------:R-:W-:Y:S01]  /*66c0*/  SHF.R.S32.HI R41, RZ, 0x18, R41 ;  /* 0x00000018ff297819 */ /* 0x000fe20000011429 */
[----:B------:R-:W-:Y:S01]  /*66d0*/  IMAD R6, R38, R6, RZ ;  /* 0x0000000626067224 */ /* 0x000fe200078e02ff */
[----:B------:R-:W-:Y:S01]  /*66e0*/  PRMT R59, R44, 0x8880, RZ ;  /* 0x000088802c3b7816 */ /* 0x000fe200000000ff */
[----:B------:R-:W-:Y:S01]  /*66f0*/  IMAD R4, R0, R39, R4 ;  /* 0x0000002700047224 */ /* 0x000fe200078e0204 */
[----:B------:R-:W-:Y:S01]  /*6700*/  MOV R0, R68 ;  /* 0x0000004400007202 */ /* 0x000fe20000000f00 */
[----:B------:R-:W-:Y:S01]  /*6710*/  IMAD R7, R38, R7, RZ ;  /* 0x0000000726077224 */ /* 0x000fe200078e02ff */
[----:B------:R-:W-:Y:S01]  /*6720*/  SHF.L.U32 R58, R44, 0x10, RZ ;  /* 0x000000102c3a7819 */ /* 0x000fe200000006ff */
[-C--:B------:R-:W-:Y:S01]  /*6730*/  IMAD R5, R2, R39.reuse, R5 ;  /* 0x0000002702057224 */ /* 0x080fe200078e0205 */
[----:B------:R-:W-:Y:S01]  /*6740*/  SHF.R.S32.HI R2, RZ, 0x18, R67 ;  /* 0x00000018ff027819 */ /* 0x000fe20000011443 */
[-C--:B------:R-:W-:Y:S01]  /*6750*/  IMAD R6, R3, R39.reuse, R6 ;  /* 0x0000002703067224 */ /* 0x080fe200078e0206 */
[----:B------:R-:W-:Y:S01]  /*6760*/  SHF.R.S32.HI R3, RZ, 0x18, R66 ;  /* 0x00000018ff037819 */ /* 0x000fe20000011442 */
[----:B------:R-:W-:Y:S01]  /*6770*/  IMAD R8, R38, R8, RZ ;  /* 0x0000000826087224 */ /* 0x000fe200078e02ff */
[C---:B------:R-:W-:Y:S01]  /*6780*/  PRMT R56, R45.reuse, 0x8880, RZ ;  /* 0x000088802d387816 */ /* 0x040fe200000000ff */
[----:B------:R-:W-:Y:S01]  /*6790*/  IMAD R7, R40, R39, R7 ;  /* 0x0000002728077224 */ /* 0x000fe200078e0207 */
[----:B------:R-:W-:Y:S01]  /*67a0*/  MOV R40, R65 ;  /* 0x0000004100287202 */ /* 0x000fe20000000f00 */
[----:B------:R-:W-:Y:S01]  /*67b0*/  IMAD R9, R38, R9, RZ ;  /* 0x0000000926097224 */ /* 0x000fe200078e02ff */
[----:B------:R-:W-:Y:S01]  /*67c0*/  SHF.L.U32 R55, R45, 0x10, RZ ;  /* 0x000000102d377819 */ /* 0x000fe200000006ff */
[-C--:B------:R-:W-:Y:S01]  /*67d0*/  IMAD R8, R0, R39.reuse, R8 ;  /* 0x0000002700087224 */ /* 0x080fe200078e0208 */
[----:B------:R-:W-:Y:S01]  /*67e0*/  PRMT R53, R46, 0x8880, RZ ;  /* 0x000088802e357816 */ /* 0x000fe200000000ff */
[----:B------:R-:W-:Y:S01]  /*67f0*/  IMAD R10, R38, R10, RZ ;  /* 0x0000000a260a7224 */ /* 0x000fe200078e02ff */
[----:B------:R-:W-:Y:S01]  /*6800*/  SHF.R.S32.HI R45, RZ, 0x18, R45 ;  /* 0x00000018ff2d7819 */ /* 0x000fe2000001142d */
[----:B------:R-:W-:Y:S01]  /*6810*/  IMAD R9, R2, R39, R9 ;  /* 0x0000002702097224 */ /* 0x000fe200078e0209 */
[----:B------:R-:W-:Y:S01]  /*6820*/  SHF.L.U32 R52, R46, 0x10, RZ ;  /* 0x000000102e347819 */ /* 0x000fe200000006ff */
[C---:B------:R-:W-:Y:S01]  /*6830*/  IMAD R0, R38.reuse, R20, RZ ;  /* 0x0000001426007224 */ /* 0x040fe200078e02ff */
[C---:B------:R-:W-:Y:S01]  /*6840*/  PRMT R50, R47.reuse, 0x8880, RZ ;  /* 0x000088802f327816 */ /* 0x040fe200000000ff */
[C---:B------:R-:W-:Y:S01]  /*6850*/  IMAD R11, R38.reuse, R11, RZ ;  /* 0x0000000b260b7224 */ /* 0x040fe200078e02ff */
[----:B------:R-:W-:Y:S01]  /*6860*/  SHF.R.S32.HI R46, RZ, 0x18, R46 ;  /* 0x00000018ff2e7819 */ /* 0x000fe2000001142e */
[C---:B------:R-:W-:Y:S01]  /*6870*/  IMAD R2, R38.reuse, R21, RZ ;  /* 0x0000001526027224 */ /* 0x040fe200078e02ff */
[----:B------:R-:W-:Y:S01]  /*6880*/  SHF.L.U32 R49, R47, 0x10, RZ ;  /* 0x000000102f317819 */ /* 0x000fe200000006ff */
[C---:B------:R-:W-:Y:S01]  /*6890*/  IMAD R20, R38.reuse, R24, RZ ;  /* 0x0000001826147224 */ /* 0x040fe200078e02ff */
[----:B------:R-:W-:Y:S01]  /*68a0*/  SHF.R.S32.HI R47, RZ, 0x18, R47 ;  /* 0x00000018ff2f7819 */ /* 0x000fe2000001142f */
[----:B------:R-:W-:Y:S01]  /*68b0*/  IMAD R21, R38, R25, RZ ;  /* 0x0000001926157224 */ /* 0x000fe200078e02ff */
[----:B------:R-:W-:Y:S01]  /*68c0*/  SHF.L.U32 R57, R44, 0x8, RZ ;  /* 0x000000082c397819 */ /* 0x000fe200000006ff */
[----:B------:R-:W-:Y:S01]  /*68d0*/  IMAD R24, R38, R28, RZ ;  /* 0x0000001c26187224 */ /* 0x000fe200078e02ff */
[----:B------:R-:W-:Y:S01]  /*68e0*/  SHF.R.S32.HI R44, RZ, 0x18, R44 ;  /* 0x00000018ff2c7819 */ /* 0x000fe2000001142c */
[----:B------:R-:W-:Y:S01]  /*68f0*/  IMAD R10, R3, R39, R10 ;  /* 0x00000027030a7224 */ /* 0x000fe200078e020a */
[----:B------:R-:W-:Y:S01]  /*6900*/  IADD3 R36, PT, PT, R36, 0x1, RZ ;  /* 0x0000000124247810 */ /* 0x000fe20007ffe0ff */
[C---:B------:R-:W-:Y:S02]  /*6910*/  IMAD R12, R38.reuse, R12, RZ ;  /* 0x0000000c260c7224 */ /* 0x040fe400078e02ff */
[C---:B------:R-:W-:Y:S02]  /*6920*/  IMAD R25, R38.reuse, R29, RZ ;  /* 0x0000001d26197224 */ /* 0x040fe400078e02ff */
[C---:B------:R-:W-:Y:S01]  /*6930*/  IMAD R28, R38.reuse, R32, RZ ;  /* 0x00000020261c7224 */ /* 0x040fe200078e02ff */
[----:B------:R-:W-:Y:S01]  /*6940*/  SHF.R.S32.HI R32, RZ, 0x18, R64 ;  /* 0x00000018ff207819 */ /* 0x000fe20000011440 */
[C---:B------:R-:W-:Y:S01]  /*6950*/  IMAD R29, R38.reuse, R33, RZ ;  /* 0x00000021261d7224 */ /* 0x040fe200078e02ff */
[----:B------:R-:W-:Y:S01]  /*6960*/  I2IP.S8.S32.SAT R33, R7, R6, RZ ;  /* 0x0000000607217239 */ /* 0x000fe200000014ff */
[----:B------:R-:W-:Y:S01]  /*6970*/  IMAD R11, R41, R39, R11 ;  /* 0x00000027290b7224 */ /* 0x000fe200078e020b */
[----:B------:R-:W-:Y:S01]  /*6980*/  MOV R7, R62 ;  /* 0x0000003e00077202 */ /* 0x000fe20000000f00 */
[C---:B------:R-:W-:Y:S01]  /*6990*/  IMAD R13, R38.reuse, R13, RZ ;  /* 0x0000000d260d7224 */ /* 0x040fe200078e02ff */
[----:B------:R-:W-:Y:S01]  /*69a0*/  SHF.R.S32.HI R6, RZ, 0x18, R63 ;  /* 0x00000018ff067819 */ /* 0x000fe2000001143f */
[----:B------:R-:W-:Y:S01]  /*69b0*/  IMAD R14, R38, R14, RZ ;  /* 0x0000000e260e7224 */ /* 0x000fe200078e02ff */
[----:B------:R-:W-:Y:S01]  /*69c0*/  I2IP.S8.S32.SAT R41, R11, R10, RZ ;  /* 0x0000000a0b297239 */ /* 0x000fe200000014ff */
[----:B------:R-:W-:Y:S01]  /*69d0*/  IMAD R12, R40, R39, R12 ;  /* 0x00000027280c7224 */ /* 0x000fe200078e020c */
[----:B------:R-:W-:Y:S01]  /*69e0*/  I2IP.S8.S32.SAT R40, R5, R4, R33 ;  /* 0x0000000405287239 */ /* 0x000fe20000001421 */
[----:B------:R-:W-:Y:S01]  /*69f0*/  IMAD R15, R38, R15, RZ ;  /* 0x0000000f260f7224 */ /* 0x000fe200078e02ff */
[----:B------:R-:W-:Y:S01]  /*6a00*/  I2IP.S8.S32.SAT R41, R9, R8, R41 ;  /* 0x0000000809297239 */ /* 0x000fe20000001429 */
[-C--:B------:R-:W-:Y:S01]  /*6a10*/  IMAD R13, R32, R39.reuse, R13 ;  /* 0x00000027200d7224 */ /* 0x080fe200078e020d */
[----:B------:R-:W-:Y:S01]  /*6a20*/  SHF.R.S32.HI R10, RZ, 0x18, R61 ;  /* 0x00000018ff0a7819 */ /* 0x000fe2000001143d */
[----:B------:R-:W-:Y:S01]  /*6a30*/  IMAD R16, R38, R16, RZ ;  /* 0x0000001026107224 */ /* 0x000fe200078e02ff */
[----:B------:R-:W-:Y:S01]  /*6a40*/  SHF.R.S32.HI R5, RZ, 0x18, R58 ;  /* 0x00000018ff057819 */ /* 0x000fe2000001143a */
[----:B------:R-:W-:Y:S01]  /*6a50*/  IMAD R14, R6, R39, R14 ;  /* 0x00000027060e7224 */ /* 0x000fe200078e020e */
[----:B------:R-:W-:Y:S01]  /*6a60*/  SHF.R.S32.HI R11, RZ, 0x18, R60 ;  /* 0x00000018ff0b7819 */ /* 0x000fe2000001143c */
[----:B------:R-:W-:Y:S01]  /*6a70*/  IMAD R17, R38, R17, RZ ;  /* 0x0000001126117224 */ /* 0x000fe200078e02ff */
[----:B------:R-:W-:Y:S01]  /*6a80*/  SHF.R.S32.HI R6, RZ, 0x18, R57 ;  /* 0x00000018ff067819 */ /* 0x000fe20000011439 */
[-C--:B------:R-:W-:Y:S02]  /*6a90*/  IMAD R15, R42, R39.reuse, R15 ;  /* 0x000000272a0f7224 */ /* 0x080fe400078e020f */
[C---:B------:R-:W-:Y:S02]  /*6aa0*/  IMAD R18, R38.reuse, R18, RZ ;  /* 0x0000001226127224 */ /* 0x040fe400078e02ff */
[----:B------:R-:W-:Y:S01]  /*6ab0*/  IMAD R16, R7, R39, R16 ;  /* 0x0000002707107224 */ /* 0x000fe200078e0210 */
[----:B------:R-:W-:Y:S01]  /*6ac0*/  I2IP.S8.S32.SAT R14, R15, R14, RZ ;  /* 0x0000000e0f0e7239 */ /* 0x000fe200000014ff */
[----:B------:R-:W-:Y:S01]  /*6ad0*/  IMAD R19, R38, R19, RZ ;  /* 0x0000001326137224 */ /* 0x000fe200078e02ff */
[----:B------:R-:W-:Y:S01]  /*6ae0*/  SHF.R.S32.HI R7, RZ, 0x18, R48 ;  /* 0x00000018ff077819 */ /* 0x000fe20000011430 */
[-C--:B------:R-:W-:Y:S01]  /*6af0*/  IMAD R17, R10, R39.reuse, R17 ;  /* 0x000000270a117224 */ /* 0x080fe200078e0211 */
[----:B------:R-:W-:Y:S01]  /*6b00*/  I2IP.S8.S32.SAT R42, R13, R12, R14 ;  /* 0x0000000c0d2a7239 */ /* 0x000fe2000000140e */
[-C--:B------:R-:W-:Y:S02]  /*6b10*/  IMAD R18, R11, R39.reuse, R18 ;  /* 0x000000270b127224 */ /* 0x080fe400078e0212 */
[----:B------:R-:W-:Y:S02]  /*6b20*/  IMAD.MOV.U32 R4, RZ, RZ, R59 ;  /* 0x000000ffff047224 */ /* 0x000fe400078e003b */
[-C--:B------:R-:W-:Y:S02]  /*6b30*/  IMAD R19, R43, R39.reuse, R19 ;  /* 0x000000272b137224 */ /* 0x080fe400078e0213 */
[----:B------:R-:W-:Y:S02]  /*6b40*/  IMAD R3, R38, R22, RZ ;  /* 0x0000001626037224 */ /* 0x000fe400078e02ff */
[----:B------:R-:W-:Y:S01]  /*6b50*/  IMAD R0, R4, R39, R0 ;  /* 0x0000002704007224 */ /* 0x000fe200078e0200 */
[----:B------:R-:W-:Y:S01]  /*6b60*/  I2IP.S8.S32.SAT R18, R19, R18, RZ ;  /* 0x0000001213127239 */ /* 0x000fe200000014ff */
[----:B------:R-:W-:Y:S01]  /*6b70*/  IMAD R23, R38, R23, RZ ;  /* 0x0000001726177224 */ /* 0x000fe200078e02ff */
[----:B------:R-:W-:Y:S01]  /*6b80*/  MOV R4, R56 ;  /* 0x0000003800047202 */ /* 0x000fe20000000f00 */
[-C--:B------:R-:W-:Y:S01]  /*6b90*/  IMAD R2, R5, R39.reuse, R2 ;  /* 0x0000002705027224 */ /* 0x080fe200078e0202 */
[----:B------:R-:W-:Y:S01]  /*6ba0*/  I2IP.S8.S32.SAT R43, R17, R16, R18 ;  /* 0x00000010112b7239 */ /* 0x000fe20000001412 */
[-C--:B------:R-:W-:Y:S01]  /*6bb0*/  IMAD R3, R6, R39.reuse, R3 ;  /* 0x0000002706037224 */ /* 0x080fe200078e0203 */
[----:B------:R-:W-:Y:S01]  /*6bc0*/  SHF.R.S32.HI R5, RZ, 0x18, R55 ;  /* 0x00000018ff057819 */ /* 0x000fe20000011437 */
[-C--:B------:R-:W-:Y:S01]  /*6bd0*/  IMAD R23, R44, R39.reuse, R23 ;  /* 0x000000272c177224 */ /* 0x080fe200078e0217 */
[----:B------:R-:W-:Y:S01]  /*6be0*/  SHF.R.S32.HI R6, RZ, 0x18, R54 ;  /* 0x00000018ff067819 */ /* 0x000fe20000011436 */
[----:B------:R-:W-:Y:S01]  /*6bf0*/  IMAD R22, R38, R26, RZ ;  /* 0x0000001a26167224 */ /* 0x000fe200078e02ff */
[----:B------:R1:W-:Y:S01]  /*6c00*/  STS.128 [R79+UR44+0x1200], R40 ;  /* 0x001200284f007988 */ /* 0x0003e20008000c2c */
[----:B------:R-:W-:Y:S01]  /*6c10*/  IMAD R20, R4, R39, R20 ;  /* 0x0000002704147224 */ /* 0x000fe200078e0214 */
[----:B------:R-:W-:Y:S01]  /*6c20*/  I2IP.S8.S32.SAT R3, R23, R3, RZ ;  /* 0x0000000317037239 */ /* 0x000fe200000014ff */
[----:B------:R-:W-:Y:S01]  /*6c30*/  IMAD R27, R38, R27, RZ ;  /* 0x0000001b261b7224 */ /* 0x000fe200078e02ff */
[----:B------:R-:W-:Y:S01]  /*6c40*/  MOV R4, R53 ;  /* 0x0000003500047202 */ /* 0x000fe20000000f00 */
[-C--:B------:R-:W-:Y:S01]  /*6c50*/  IMAD R21, R5, R39.reuse, R21 ;  /* 0x0000002705157224 */ /* 0x080fe200078e0215 */
[----:B------:R-:W-:Y:S01]  /*6c60*/  SHF.R.S32.HI R5, RZ, 0x18, R52 ;  /* 0x00000018ff057819 */ /* 0x000fe20000011434 */
[-C--:B------:R-:W-:Y:S01]  /*6c70*/  IMAD R22, R6, R39.reuse, R22 ;  /* 0x0000002706167224 */ /* 0x080fe200078e0216 */
[----:B------:R-:W-:Y:S01]  /*6c80*/  SHF.R.S32.HI R6, RZ, 0x18, R49 ;  /* 0x00000018ff067819 */ /* 0x000fe20000011431 */
[-C--:B------:R-:W-:Y:S02]  /*6c90*/  IMAD R27, R45, R39.reuse, R27 ;  /* 0x000000272d1b7224 */ /* 0x080fe400078e021b */
[-C--:B------:R-:W-:Y:S01]  /*6ca0*/  IMAD R24, R4, R39.reuse, R24 ;  /* 0x0000002704187224 */ /* 0x080fe200078e0218 */
[----:B------:R-:W-:Y:S01]  /*6cb0*/  SHF.R.S32.HI R4, RZ, 0x18, R51 ;  /* 0x00000018ff047819 */ /* 0x000fe20000011433 */
[C---:B------:R-:W-:Y:S02]  /*6cc0*/  IMAD R26, R38.reuse, R30, RZ ;  /* 0x0000001e261a7224 */ /* 0x040fe400078e02ff */
[----:B------:R-:W-:Y:S01]  /*6cd0*/  IMAD R25, R5, R39, R25 ;  /* 0x0000002705197224 */ /* 0x000fe200078e0219 */
[----:B------:R-:W-:Y:S01]  /*6ce0*/  MOV R5, R50 ;  /* 0x0000003200057202 */ /* 0x000fe20000000f00 */
[----:B------:R-:W-:Y:S02]  /*6cf0*/  IMAD R31, R38, R31, RZ ;  /* 0x0000001f261f7224 */ /* 0x000fe400078e02ff */
[-C--:B------:R-:W-:Y:S01]  /*6d00*/  IMAD R26, R4, R39.reuse, R26 ;  /* 0x00000027041a7224 */ /* 0x080fe200078e021a */
[----:B------:R-:W-:Y:S01]  /*6d10*/  I2IP.S8.S32.SAT R4, R2, R0, R3 ;  /* 0x0000000002047239 */ /* 0x000fe20000001403 */
[-C--:B------:R-:W-:Y:S02]  /*6d20*/  IMAD R31, R46, R39.reuse, R31 ;  /* 0x000000272e1f7224 */ /* 0x080fe400078e021f */
[-C--:B------:R-:W-:Y:S01]  /*6d30*/  IMAD R28, R5, R39.reuse, R28 ;  /* 0x00000027051c7224 */ /* 0x080fe200078e021c */
[----:B------:R-:W-:Y:S01]  /*6d40*/  I2IP.S8.S32.SAT R5, R27, R22, RZ ;  /* 0x000000161b057239 */ /* 0x000fe200000014ff */
[----:B------:R-:W-:Y:S02]  /*6d50*/  IMAD R30, R38, R34, RZ ;  /* 0x00000022261e7224 */ /* 0x000fe400078e02ff */
[----:B------:R-:W-:Y:S01]  /*6d60*/  IMAD R29, R6, R39, R29 ;  /* 0x00000027061d7224 */ /* 0x000fe200078e021d */
[----:B------:R-:W-:Y:S01]  /*6d70*/  I2IP.S8.S32.SAT R6, R31, R26, RZ ;  /* 0x0000001a1f067239 */ /* 0x000fe200000014ff */
[----:B------:R-:W-:Y:S01]  /*6d80*/  IMAD R35, R38, R35, RZ ;  /* 0x0000002326237224 */ /* 0x000fe200078e02ff */
[----:B------:R-:W-:Y:S01]  /*6d90*/  I2IP.S8.S32.SAT R5, R21, R20, R5 ;  /* 0x0000001415057239 */ /* 0x000fe20000001405 */
[-C--:B------:R-:W-:Y:S01]  /*6da0*/  IMAD R30, R7, R39.reuse, R30 ;  /* 0x00000027071e7224 */ /* 0x080fe200078e021e */
[----:B------:R-:W-:Y:S01]  /*6db0*/  I2IP.S8.S32.SAT R6, R25, R24, R6 ;  /* 0x0000001819067239 */ /* 0x000fe20000001406 */
[----:B------:R-:W-:Y:S05]  /*6dc0*/  IMAD R35, R47, R39, R35 ;  /* 0x000000272f237224 */ /* 0x000fea00078e0223 */
[----:B------:R-:W-:Y:S04]  /*6dd0*/  I2IP.S8.S32.SAT R7, R35, R30, RZ ;  /* 0x0000001e23077239 */ /* 0x000fe800000014ff */
[----:B------:R-:W-:Y:S05]  /*6de0*/  I2IP.S8.S32.SAT R7, R29, R28, R7 ;  /* 0x0000001c1d077239 */ /* 0x000fea0000001407 */
[----:B------:R1:W-:Y:S01]  /*6df0*/  STS.128 [R78+0x1010], R4 ;  /* 0x001010044e007388 */ /* 0x0003e20000000c00 */
[----:B------:R-:W-:Y:S01]  /*6e00*/  @!PT LDS RZ, [RZ] ;  /* 0x00000000fffff984 */ /* 0x000fe20000000800 */
[----:B------:R-:W-:Y:S01]  /*6e10*/  @!PT LDS RZ, [RZ] ;  /* 0x00000000fffff984 */ /* 0x000fe20000000800 */
[----:B------:R-:W-:Y:S01]  /*6e20*/  @!PT LDS RZ, [RZ] ;  /* 0x00000000fffff984 */ /* 0x000fe20000000800 */
[----:B------:R-:W-:Y:S01]  /*6e30*/  @!PT LDS RZ, [RZ] ;  /* 0x00000000fffff984 */ /* 0x000fe20000000800 */
[----:B------:R3:W-:Y:S07]  /*6e40*/  MEMBAR.ALL.CTA ;  /* 0x0000000000007992 */ /* 0x0007ee0000008000 */
[----:B---3--:R-:W3:Y:S02]  /*6e50*/  FENCE.VIEW.ASYNC.S ;  /* 0x00000000000073c6 */ /* 0x008ee40000000000 */
[----:B---3--:R-:W-:Y:S06]  /*6e60*/  BAR.SYNC.DEFER_BLOCKING 0x1, 0x80 ;  /* 0x0042000000007b1d */ /* 0x008fec0000010000 */
[----:B------:R-:W-:Y:S05]  /*6e70*/  @P0 BRA `(.L_x_110) ;  /* 0x0000000000300947 */ /* 0x000fea0003800000 */
[----:B------:R-:W-:Y:S02]  /*6e80*/  UIADD3 UR4, UPT, UPT, UR44, 0x1200, URZ ;  /* 0x000012002c047890 */ /* 0x000fe4000fffe0ff */
[----:B------:R-:W-:Y:S02]  /*6e90*/  USHF.L.U32 UR9, UR45, 0x6, URZ ;  /* 0x000000062d097899 */ /* 0x000fe400080006ff */
[----:B------:R-:W-:Y:S02]  /*6ea0*/  USHF.L.U32 UR10, UR46, 0x6, URZ ;  /* 0x000000062e0a7899 */ /* 0x000fe400080006ff */
[----:B------:R-:W-:Y:S01]  /*6eb0*/  MOV R86, UR4 ;  /* 0x0000000400567c02 */ /* 0x000fe20008000f00 */
[----:B------:R-:W-:Y:S01]  /*6ec0*/  UIADD3 UR4, UP0, UPT, UR62, 0x680, URZ ;  /* 0x000006803e047890 */ /* 0x000fe2000ff1e0ff */
[----:B------:R-:W-:Y:S02]  /*6ed0*/  UMOV UR11, UR36 ;  /* 0x00000024000b7c82 */ /* 0x000fe40008000000 */
[----:B------:R-:W-:Y:S01]  /*6ee0*/  R2UR UR8, R86 ;  /* 0x00000000560872ca */ /* 0x000fe200000e0000 */
[----:B------:R-:W-:Y:S11]  /*6ef0*/  UIADD3.X UR5, UPT, UPT, URZ, UR63, URZ, UP0, !UPT ;  /* 0x0000003fff057290 */ /* 0x000ff600087fe4ff */
[----:B------:R-:W-:Y:S01]  /*6f00*/  @!UPT UIADD3 URZ, UPT, UPT, URZ, URZ, URZ ;  /* 0x000000fffffff290 */ /* 0x000fe2000fffe0ff */
[----:B------:R3:W-:Y:S01]  /*6f10*/  UTMASTG.3D [UR8], [UR4] ;  /* 0x00000008040073b5 */ /* 0x0007e20008010000 */
[----:B------:R0:W-:Y:S01]  /*6f20*/  UTMACMDFLUSH ;  /* 0x00000000000079b7 */ /* 0x0001e20000000000 */
[----:B---3--:R-:W-:Y:S04]  /*6f30*/  DEPBAR.LE SB0, 0x0 ;  /* 0x000080000000791a */ /* 0x008fe80000000000 */
.L_x_110:
[----:B------:R-:W-:Y:S05]  /*6f40*/  BSYNC.RECONVERGENT B0 ;  /* 0x0000000000007941 */ /* 0x000fea0003800200 */
.L_x_109:
[----:B------:R-:W-:Y:S01]  /*6f50*/  BAR.SYNC.DEFER_BLOCKING 0x1, 0x80 ;  /* 0x0042000000007b1d */ /* 0x000fe20000010000 */
[----:B------:R-:W-:Y:S01]  /*6f60*/  ISETP.NE.AND P0, PT, R82, 0x2, PT ;  /* 0x000000025200780c */ /* 0x000fe20003f05270 */
[----:B------:R-:W-:Y:S01]  /*6f70*/  UISETP.NE.AND UP0, UPT, UR47, URZ, UPT ;  /* 0x000000ff2f00728c */ /* 0x000fe2000bf05270 */
[----:B------:R-:W-:Y:S01]  /*6f80*/  ISETP.NE.AND P1, PT, R36, 0x4, PT ;  /* 0x000000042400780c */ /* 0x000fe20003f25270 */
[----:B------:R-:W-:Y:S01]  /*6f90*/  UIADD3 UR45, UPT, UPT, UR37, UR60, URZ ;  /* 0x0000003c252d7290 */ /* 0x000fe2000fffe0ff */
[----:B------:R-:W-:Y:S01]  /*6fa0*/  SEL R2, RZ, 0x1, P0 ;  /* 0x00000001ff027807 */ /* 0x000fe20000000000 */
[----:B------:R-:W-:Y:S01]  /*6fb0*/  UIADD3 UR46, UPT, UPT, UR38, UR57, URZ ;  /* 0x00000039262e7290 */ /* 0x000fe2000fffe0ff */
[----:B------:R-:W-:Y:S02]  /*6fc0*/  SEL R0, RZ, 0x1, P1 ;  /* 0x00000001ff007807 */ /* 0x000fe40000800000 */
[----:B------:R-:W-:Y:S02]  /*6fd0*/  LOP3.LUT R84, R84, R2, RZ, 0x3c, !PT ;  /* 0x0000000254547212 */ /* 0x000fe400078e3cff */
[----:B------:R-:W-:Y:S02]  /*6fe0*/  LOP3.LUT R85, R85, R0, RZ, 0x3c, !PT ;  /* 0x0000000055557212 */ /* 0x000fe400078e3cff */
[----:B------:R-:W-:Y:S02]  /*6ff0*/  SEL R82, R82, RZ, P0 ;  /* 0x000000ff52527207 */ /* 0x000fe40000000000 */
[----:B------:R-:W-:Y:S01]  /*7000*/  SEL R36, R36, RZ, P1 ;  /* 0x000000ff24247207 */ /* 0x000fe20000800000 */
[----:B------:R-:W-:Y:S01]  /*7010*/  UMOV UR36, UR55 ;  /* 0x0000003700247c82 */ /* 0x000fe20008000000 */
[----:B------:R-:W-:Y:S05]  /*7020*/  BRA.U UP0, `(.L_x_111) ;  /* 0xffffffe500107547 */ /* 0x000fea000b83ffff */
[----:B------:R-:W-:Y:S05]  /*7030*/  EXIT ;  /* 0x000000000000794d */ /* 0x000fea0003800000 */
.L_x_25:
[----:B---3--:R3:W4:Y:S02]  /*7040*/  SYNCS.PHASECHK.TRANS64.TRYWAIT P0, [R0+URZ+0x160], R2 ;  /* 0x00016002000075a7 */ /* 0x00872400080011ff */
[----:B----4-:R-:W-:Y:S05]  /*7050*/  @!P0 NANOSLEEP.SYNCS 0x989680 ;  /* 0x009896800000895d */ /* 0x010fea0003900000 */
[----:B------:R-:W4:Y:S02]  /*7060*/  @!P0 SYNCS.PHASECHK.TRANS64 P0, [R0+URZ+0x160], R2 ;  /* 0x00016002000085a7 */ /* 0x000f2400080010ff */
[----:B----4-:R-:W-:Y:S05]  /*7070*/  @!P0 BRA `(.L_x_25) ;  /* 0xfffffffc00f08947 */ /* 0x010fea000383ffff */
[----:B------:R-:W-:Y:S05]  /*7080*/  BRA `(.L_x_112) ;  /* 0xffffffa8007c7947 */ /* 0x000fea000383ffff */
.L_x_28:
[----:B--2---:R-:W-:-:S07]  /*7090*/  MOV R0, UR33 ;  /* 0x0000002100007c02 */ /* 0x004fce0008000f00 */
.L_x_113:
[----:B--2---:R2:W3:Y:S02]  /*70a0*/  SYNCS.PHASECHK.TRANS64.TRYWAIT P0, [R0+URZ+0x68], R3 ;  /* 0x00006803000075a7 */ /* 0x0044e400080011ff */
[----:B---3--:R-:W-:Y:S05]  /*70b0*/  @!P0 NANOSLEEP.SYNCS 0x989680 ;  /* 0x009896800000895d */ /* 0x008fea0003900000 */
[----:B------:R-:W3:Y:S02]  /*70c0*/  @!P0 SYNCS.PHASECHK.TRANS64 P0, [R0+URZ+0x68], R3 ;  /* 0x00006803000085a7 */ /* 0x000ee400080010ff */
[----:B---3--:R-:W-:Y:S05]  /*70d0*/  @!P0 BRA `(.L_x_113) ;  /* 0xfffffffc00f08947 */ /* 0x008fea000383ffff */
[----:B------:R-:W-:Y:S05]  /*70e0*/  BRA `(.L_x_27) ;  /* 0xffffffa800c47947 */ /* 0x000fea000383ffff */
.L_x_35:
[----:B-1----:R-:W-:-:S07]  /*70f0*/  MOV R0, UR17 ;  /* 0x0000001100007c02 */ /* 0x002fce0008000f00 */
.L_x_114:
[----:B-1----:R1:W2:Y:S02]  /*7100*/  SYNCS.PHASECHK.TRANS64.TRYWAIT P0, [R0+URZ+0x68], R3 ;  /* 0x00006803000075a7 */ /* 0x0022a400080011ff */
[----:B--2---:R-:W-:Y:S05]  /*7110*/  @!P0 NANOSLEEP.SYNCS 0x989680 ;  /* 0x009896800000895d */ /* 0x004fea0003900000 */
[----:B------:R-:W2:Y:S02]  /*7120*/  @!P0 SYNCS.PHASECHK.TRANS64 P0, [R0+URZ+0x68], R3 ;  /* 0x00006803000085a7 */ /* 0x000ea400080010ff */
[----:B--2---:R-:W-:Y:S05]  /*7130*/  @!P0 BRA `(.L_x_114) ;  /* 0xfffffffc00f08947 */ /* 0x004fea000383ffff */
[----:B------:R-:W-:Y:S05]  /*7140*/  BRA `(.L_x_34) ;  /* 0xffffffac00807947 */ /* 0x000fea000383ffff */
.L_x_40:
[----:B-1----:R1:W2:Y:S02]  /*7150*/  SYNCS.PHASECHK.TRANS64.TRYWAIT P0, [R3+URZ+0xf0], R0 ;  /* 0x0000f000030075a7 */ /* 0x0022a400080011ff */
[----:B--2---:R-:W-:Y:S05]  /*7160*/  @!P0 NANOSLEEP.SYNCS 0x989680 ;  /* 0x009896800000895d */ /* 0x004fea0003900000 */
[----:B------:R-:W2:Y:S02]  /*7170*/  @!P0 SYNCS.PHASECHK.TRANS64 P0, [R3+URZ+0xf0], R0 ;  /* 0x0000f000030085a7 */ /* 0x000ea400080010ff */
[----:B--2---:R-:W-:Y:S05]  /*7180*/  @!P0 BRA `(.L_x_40) ;  /* 0xfffffffc00f08947 */ /* 0x004fea000383ffff */
[----:B------:R-:W-:Y:S05]  /*7190*/  BRA `(.L_x_115) ;  /* 0xffffffb000247947 */ /* 0x000fea000383ffff */
.L_x_44:
[----:B------:R-:W-:-:S07]  /*71a0*/  MOV R0, UR4 ;  /* 0x0000000400007c02 */ /* 0x000fce0008000f00 */
.L_x_116:
[----:B-1----:R1:W2:Y:S02]  /*71b0*/  SYNCS.PHASECHK.TRANS64.TRYWAIT P0, [R0+URZ], R2 ;  /* 0x00000002000075a7 */ /* 0x0022a400080011ff */
[----:B--2---:R-:W-:Y:S05]  /*71c0*/  @!P0 NANOSLEEP.SYNCS 0x989680 ;  /* 0x009896800000895d */ /* 0x004fea0003900000 */
[----:B------:R-:W2:Y:S02]  /*71d0*/  @!P0 SYNCS.PHASECHK.TRANS64 P0, [R0+URZ], R2 ;  /* 0x00000002000085a7 */ /* 0x000ea400080010ff */
[----:B--2---:R-:W-:Y:S05]  /*71e0*/  @!P0 BRA `(.L_x_116) ;  /* 0xfffffffc00f08947 */ /* 0x004fea000383ffff */
[----:B------:R-:W-:Y:S05]  /*71f0*/  BRA `(.L_x_117) ;  /* 0xffffffb400c87947 */ /* 0x000fea000383ffff */
.L_x_45:
[----:B------:R-:W-:-:S07]  /*7200*/  MOV R0, UR5 ;  /* 0x0000000500007c02 */ /* 0x000fce0008000f00 */
.L_x_118:
[----:B-1----:R1:W2:Y:S02]  /*7210*/  SYNCS.PHASECHK.TRANS64.TRYWAIT P0, [R0+URZ], R3 ;  /* 0x00000003000075a7 */ /* 0x0022a400080011ff */
[----:B--2---:R-:W-:Y:S05]  /*7220*/  @!P0 NANOSLEEP.SYNCS 0x989680 ;  /* 0x009896800000895d */ /* 0x004fea0003900000 */
[----:B------:R-:W2:Y:S02]  /*7230*/  @!P0 SYNCS.PHASECHK.TRANS64 P0, [R0+URZ], R3 ;  /* 0x00000003000085a7 */ /* 0x000ea400080010ff */
[----:B--2---:R-:W-:Y:S05]  /*7240*/  @!P0 BRA `(.L_x_118) ;  /* 0xfffffffc00f08947 */ /* 0x004fea000383ffff */
[----:B------:R-:W-:Y:S05]  /*7250*/  BRA `(.L_x_119) ;  /* 0xffffffb400d47947 */ /* 0x000fea000383ffff */
.L_x_46:
[----:B------:R-:W-:-:S07]  /*7260*/  MOV R0, UR5 ;  /* 0x0000000500007c02 */ /* 0x000fce0008000f00 */
.L_x_120:
[----:B-1----:R1:W2:Y:S02]  /*7270*/  SYNCS.PHASECHK.TRANS64.TRYWAIT P0, [R0+URZ], R3 ;  /* 0x00000003000075a7 */ /* 0x0022a400080011ff */
[----:B--2---:R-:W-:Y:S05]  /*7280*/  @!P0 NANOSLEEP.SYNCS 0x989680 ;  /* 0x009896800000895d */ /* 0x004fea0003900000 */
[----:B------:R-:W2:Y:S02]  /*7290*/  @!P0 SYNCS.PHASECHK.TRANS64 P0, [R0+URZ], R3 ;  /* 0x00000003000085a7 */ /* 0x000ea400080010ff */
[----:B--2---:R-:W-:Y:S05]  /*72a0*/  @!P0 BRA `(.L_x_120) ;  /* 0xfffffffc00f08947 */ /* 0x004fea000383ffff */
[----:B------:R-:W-:Y:S05]  /*72b0*/  BRA `(.L_x_121) ;  /* 0xffffffb400e07947 */ /* 0x000fea000383ffff */
.L_x_47:
[----:B------:R-:W-:-:S07]  /*72c0*/  MOV R0, UR5 ;  /* 0x0000000500007c02 */ /* 0x000fce0008000f00 */
.L_x_122:
[----:B-1----:R1:W2:Y:S02]  /*72d0*/  SYNCS.PHASECHK.TRANS64.TRYWAIT P0, [R0+URZ], R3 ;  /* 0x00000003000075a7 */ /* 0x0022a400080011ff */
[----:B--2---:R-:W-:Y:S05]  /*72e0*/  @!P0 NANOSLEEP.SYNCS 0x989680 ;  /* 0x009896800000895d */ /* 0x004fea0003900000 */
[----:B------:R-:W2:Y:S02]  /*72f0*/  @!P0 SYNCS.PHASECHK.TRANS64 P0, [R0+URZ], R3 ;  /* 0x00000003000085a7 */ /* 0x000ea400080010ff */
[----:B--2---:R-:W-:Y:S05]  /*7300*/  @!P0 BRA `(.L_x_122) ;  /* 0xfffffffc00f08947 */ /* 0x004fea000383ffff */
[----:B------:R-:W-:Y:S05]  /*7310*/  BRA `(.L_x_123) ;  /* 0xffffffb400ec7947 */ /* 0x000fea000383ffff */
.L_x_48:
[----:B------:R-:W-:-:S07]  /*7320*/  MOV R0, UR5 ;  /* 0x0000000500007c02 */ /* 0x000fce0008000f00 */
.L_x_124:
[----:B-1----:R1:W2:Y:S02]  /*7330*/  SYNCS.PHASECHK.TRANS64.TRYWAIT P0, [R0+URZ], R3 ;  /* 0x00000003000075a7 */ /* 0x0022a400080011ff */
[----:B--2---:R-:W-:Y:S05]  /*7340*/  @!P0 NANOSLEEP.SYNCS 0x989680 ;  /* 0x009896800000895d */ /* 0x004fea0003900000 */
[----:B------:R-:W2:Y:S02]  /*7350*/  @!P0 SYNCS.PHASECHK.TRANS64 P0, [R0+URZ], R3 ;  /* 0x00000003000085a7 */ /* 0x000ea400080010ff */
[----:B--2---:R-:W-:Y:S05]  /*7360*/  @!P0 BRA `(.L_x_124) ;  /* 0xfffffffc00f08947 */ /* 0x004fea000383ffff */
[----:B------:R-:W-:Y:S05]  /*7370*/  BRA `(.L_x_125) ;  /* 0xffffffb400f87947 */ /* 0x000fea000383ffff */
.L_x_49:
[----:B------:R-:W-:-:S07]  /*7380*/  MOV R0, UR5 ;  /* 0x0000000500007c02 */ /* 0x000fce0008000f00 */
.L_x_126:
[----:B-1----:R1:W2:Y:S02]  /*7390*/  SYNCS.PHASECHK.TRANS64.TRYWAIT P0, [R0+URZ], R3 ;  /* 0x00000003000075a7 */ /* 0x0022a400080011ff */
[----:B--2---:R-:W-:Y:S05]  /*73a0*/  @!P0 NANOSLEEP.SYNCS 0x989680 ;  /* 0x009896800000895d */ /* 0x004fea0003900000 */
[----:B------:R-:W2:Y:S02]  /*73b0*/  @!P0 SYNCS.PHASECHK.TRANS64 P0, [R0+URZ], R3 ;  /* 0x00000003000085a7 */ /* 0x000ea400080010ff */
[----:B--2---:R-:W-:Y:S05]  /*73c0*/  @!P0 BRA `(.L_x_126) ;  /* 0xfffffffc00f08947 */ /* 0x004fea000383ffff */
[----:B------:R-:W-:Y:S05]  /*73d0*/  BRA `(.L_x_127) ;  /* 0xffffffb800047947 */ /* 0x000fea000383ffff */
.L_x_50:
[----:B------:R-:W-:-:S07]  /*73e0*/  MOV R0, UR5 ;  /* 0x0000000500007c02 */ /* 0x000fce0008000f00 */
.L_x_128:
[----:B-1----:R1:W2:Y:S02]  /*73f0*/  SYNCS.PHASECHK.TRANS64.TRYWAIT P0, [R0+URZ], R3 ;  /* 0x00000003000075a7 */ /* 0x0022a400080011ff */
[----:B--2---:R-:W-:Y:S05]  /*7400*/  @!P0 NANOSLEEP.SYNCS 0x989680 ;  /* 0x009896800000895d */ /* 0x004fea0003900000 */
[----:B------:R-:W2:Y:S02]  /*7410*/  @!P0 SYNCS.PHASECHK.TRANS64 P0, [R0+URZ], R3 ;  /* 0x00000003000085a7 */ /* 0x000ea400080010ff */
[----:B--2---:R-:W-:Y:S05]  /*7420*/  @!P0 BRA `(.L_x_128) ;  /* 0xfffffffc00f08947 */ /* 0x004fea000383ffff */
[----:B------:R-:W-:Y:S05]  /*7430*/  BRA `(.L_x_129) ;  /* 0xffffffb800107947 */ /* 0x000fea000383ffff */
.L_x_51:
[----:B------:R-:W-:-:S07]  /*7440*/  MOV R0, UR5 ;  /* 0x0000000500007c02 */ /* 0x000fce0008000f00 */
.L_x_130:
[----:B-1----:R1:W2:Y:S02]  /*7450*/  SYNCS.PHASECHK.TRANS64.TRYWAIT P0, [R0+URZ], R3 ;  /* 0x00000003000075a7 */ /* 0x0022a400080011ff */
[----:B--2---:R-:W-:Y:S05]  /*7460*/  @!P0 NANOSLEEP.SYNCS 0x989680 ;  /* 0x009896800000895d */ /* 0x004fea0003900000 */
[----:B------:R-:W2:Y:S02]  /*7470*/  @!P0 SYNCS.PHASECHK.TRANS64 P0, [R0+URZ], R3 ;  /* 0x00000003000085a7 */ /* 0x000ea400080010ff */
[----:B--2---:R-:W-:Y:S05]  /*7480*/  @!P0 BRA `(.L_x_130) ;  /* 0xfffffffc00f08947 */ /* 0x004fea000383ffff */
[----:B------:R-:W-:Y:S05]  /*7490*/  BRA `(.L_x_131) ;  /* 0xffffffb8001c7947 */ /* 0x000fea000383ffff */
.L_x_52:
[----:B------:R-:W-:-:S07]  /*74a0*/  MOV R0, UR5 ;  /* 0x0000000500007c02 */ /* 0x000fce0008000f00 */
.L_x_132:
[----:B-1----:R1:W2:Y:S02]  /*74b0*/  SYNCS.PHASECHK.TRANS64.TRYWAIT P0, [R0+URZ], R3 ;  /* 0x00000003000075a7 */ /* 0x0022a400080011ff */
[----:B--2---:R-:W-:Y:S05]  /*74c0*/  @!P0 NANOSLEEP.SYNCS 0x989680 ;  /* 0x009896800000895d */ /* 0x004fea0003900000 */
[----:B------:R-:W2:Y:S02]  /*74d0*/  @!P0 SYNCS.PHASECHK.TRANS64 P0, [R0+URZ], R3 ;  /* 0x00000003000085a7 */ /* 0x000ea400080010ff */
[----:B--2---:R-:W-:Y:S05]  /*74e0*/  @!P0 BRA `(.L_x_132) ;  /* 0xfffffffc00f08947 */ /* 0x004fea000383ffff */
[----:B------:R-:W-:Y:S05]  /*74f0*/  BRA `(.L_x_133) ;  /* 0xffffffb800287947 */ /* 0x000fea000383ffff */
.L_x_53:
[----:B------:R-:W-:-:S07]  /*7500*/  MOV R0, UR5 ;  /* 0x0000000500007c02 */ /* 0x000fce0008000f00 */
.L_x_134:
[----:B-1----:R1:W2:Y:S02]  /*7510*/  SYNCS.PHASECHK.TRANS64.TRYWAIT P0, [R0+URZ], R3 ;  /* 0x00000003000075a7 */ /* 0x0022a400080011ff */
[----:B--2---:R-:W-:Y:S05]  /*7520*/  @!P0 NANOSLEEP.SYNCS 0x989680 ;  /* 0x009896800000895d */ /* 0x004fea0003900000 */
[----:B------:R-:W2:Y:S02]  /*7530*/  @!P0 SYNCS.PHASECHK.TRANS64 P0, [R0+URZ], R3 ;  /* 0x00000003000085a7 */ /* 0x000ea400080010ff */
[----:B--2---:R-:W-:Y:S05]  /*7540*/  @!P0 BRA `(.L_x_134) ;  /* 0xfffffffc00f08947 */ /* 0x004fea000383ffff */
[----:B------:R-:W-:Y:S05]  /*7550*/  BRA `(.L_x_135) ;  /* 0xffffffb800347947 */ /* 0x000fea000383ffff */
.L_x_54:
[----:B------:R-:W-:-:S07]  /*7560*/  MOV R0, UR5 ;  /* 0x0000000500007c02 */ /* 0x000fce0008000f00 */
.L_x_136:
[----:B-1----:R1:W2:Y:S02]  /*7570*/  SYNCS.PHASECHK.TRANS64.TRYWAIT P0, [R0+URZ], R3 ;  /* 0x00000003000075a7 */ /* 0x0022a400080011ff */
[----:B--2---:R-:W-:Y:S05]  /*7580*/  @!P0 NANOSLEEP.SYNCS 0x989680 ;  /* 0x009896800000895d */ /* 0x004fea0003900000 */
[----:B------:R-:W2:Y:S02]  /*7590*/  @!P0 SYNCS.PHASECHK.TRANS64 P0, [R0+URZ], R3 ;  /* 0x00000003000085a7 */ /* 0x000ea400080010ff */
[----:B--2---:R-:W-:Y:S05]  /*75a0*/  @!P0 BRA `(.L_x_136) ;  /* 0xfffffffc00f08947 */ /* 0x004fea000383ffff */
[----:B------:R-:W-:Y:S05]  /*75b0*/  BRA `(.L_x_137) ;  /* 0xffffffb800407947 */ /* 0x000fea000383ffff */
.L_x_55:
[----:B------:R-:W-:-:S07]  /*75c0*/  MOV R0, UR5 ;  /* 0x0000000500007c02 */ /* 0x000fce0008000f00 */
.L_x_138:
[----:B-1----:R1:W2:Y:S02]  /*75d0*/  SYNCS.PHASECHK.TRANS64.TRYWAIT P0, [R0+URZ], R3 ;  /* 0x00000003000075a7 */ /* 0x0022a400080011ff */
[----:B--2---:R-:W-:Y:S05]  /*75e0*/  @!P0 NANOSLEEP.SYNCS 0x989680 ;  /* 0x009896800000895d */ /* 0x004fea0003900000 */
[----:B------:R-:W2:Y:S02]  /*75f0*/  @!P0 SYNCS.PHASECHK.TRANS64 P0, [R0+URZ], R3 ;  /* 0x00000003000085a7 */ /* 0x000ea400080010ff */
[----:B--2---:R-:W-:Y:S05]  /*7600*/  @!P0 BRA `(.L_x_138) ;  /* 0xfffffffc00f08947 */ /* 0x004fea000383ffff */
[----:B------:R-:W-:Y:S05]  /*7610*/  BRA `(.L_x_139) ;  /* 0xffffffb8004c7947 */ /* 0x000fea000383ffff */
.L_x_58:
[----:B--2---:R2:W3:Y:S02]  /*7620*/  SYNCS.PHASECHK.TRANS64.TRYWAIT P0, [R2+URZ+0x150], R4 ;  /* 0x00015004020075a7 */ /* 0x0044e400080011ff */
[----:B---3--:R-:W-:Y:S05]  /*7630*/  @!P0 NANOSLEEP.SYNCS 0x989680 ;  /* 0x009896800000895d */ /* 0x008fea0003900000 */
[----:B------:R-:W3:Y:S02]  /*7640*/  @!P0 SYNCS.PHASECHK.TRANS64 P0, [R2+URZ+0x150], R4 ;  /* 0x00015004020085a7 */ /* 0x000ee400080010ff */
[----:B---3--:R-:W-:Y:S05]  /*7650*/  @!P0 BRA `(.L_x_58) ;  /* 0xfffffffc00f08947 */ /* 0x008fea000383ffff */
[----:B------:R-:W-:Y:S05]  /*7660*/  BRA `(.L_x_140) ;  /* 0xffffffb800a87947 */ /* 0x000fea000383ffff */
.L_x_59:
[----:B------:R-:W-:-:S07]  /*7670*/  MOV R2, UR4 ;  /* 0x0000000400027c02 */ /* 0x000fce0008000f00 */
.L_x_141:
[----:B--2---:R2:W3:Y:S02]  /*7680*/  SYNCS.PHASECHK.TRANS64.TRYWAIT P0, [R2+URZ+0x100], R5 ;  /* 0x00010005020075a7 */ /* 0x0044e400080011ff */
[----:B---3--:R-:W-:Y:S05]  /*7690*/  @!P0 NANOSLEEP.SYNCS 0x989680 ;  /* 0x009896800000895d */ /* 0x008fea0003900000 */
[----:B------:R-:W3:Y:S02]  /*76a0*/  @!P0 SYNCS.PHASECHK.TRANS64 P0, [R2+URZ+0x100], R5 ;  /* 0x00010005020085a7 */ /* 0x000ee400080010ff */
[----:B---3--:R-:W-:Y:S05]  /*76b0*/  @!P0 BRA `(.L_x_141) ;  /* 0xfffffffc00f08947 */ /* 0x008fea000383ffff */
[----:B------:R-:W-:Y:S05]  /*76c0*/  BRA `(.L_x_142) ;  /* 0xffffffb800b87947 */ /* 0x000fea000383ffff */
.L_x_60:
[----:B--2---:R2:W3:Y:S02]  /*76d0*/  SYNCS.PHASECHK.TRANS64.TRYWAIT P1, [R2+URZ+0xf0], R4 ;  /* 0x0000f004020075a7 */ /* 0x0044e400080211ff */
[----:B---3--:R-:W-:Y:S05]  /*76e0*/  @!P1 NANOSLEEP.SYNCS 0x989680 ;  /* 0x009896800000995d */ /* 0x008fea0003900000 */
[----:B------:R-:W3:Y:S02]  /*76f0*/  @!P1 SYNCS.PHASECHK.TRANS64 P1, [R2+URZ+0xf0], R4 ;  /* 0x0000f004020095a7 */ /* 0x000ee400080210ff */
[----:B---3--:R-:W-:Y:S05]  /*7700*/  @!P1 BRA `(.L_x_60) ;  /* 0xfffffffc00f09947 */ /* 0x008fea000383ffff */
[----:B------:R-:W-:Y:S05]  /*7710*/  BRA `(.L_x_143) ;  /* 0xffffffb800e87947 */ /* 0x000fea000383ffff */
.L_x_63:
[----:B------:R-:W-:-:S07]  /*7720*/  MOV R0, UR4 ;  /* 0x0000000400007c02 */ /* 0x000fce0008000f00 */
.L_x_144:
[----:B--2---:R2:W3:Y:S02]  /*7730*/  SYNCS.PHASECHK.TRANS64.TRYWAIT P0, [R0+URZ+0x100], R2 ;  /* 0x00010002000075a7 */ /* 0x0044e400080011ff */
[----:B---3--:R-:W-:Y:S05]  /*7740*/  @!P0 NANOSLEEP.SYNCS 0x989680 ;  /* 0x009896800000895d */ /* 0x008fea0003900000 */
[----:B------:R-:W3:Y:S02]  /*7750*/  @!P0 SYNCS.PHASECHK.TRANS64 P0, [R0+URZ+0x100], R2 ;  /* 0x00010002000085a7 */ /* 0x000ee400080010ff */
[----:B---3--:R-:W-:Y:S05]  /*7760*/  @!P0 BRA `(.L_x_144) ;  /* 0xfffffffc00f08947 */ /* 0x008fea000383ffff */
[----:B------:R-:W-:Y:S05]  /*7770*/  BRA `(.L_x_62) ;  /* 0xffffffbc003c7947 */ /* 0x000fea000383ffff */
.L_x_70:
[----:B-1----:R1:W2:Y:S02]  /*7780*/  SYNCS.PHASECHK.TRANS64.TRYWAIT P1, [R0+URZ+0xf0], R2 ;  /* 0x0000f002000075a7 */ /* 0x0022a400080211ff */
[----:B--2---:R-:W-:Y:S05]  /*7790*/  @!P1 NANOSLEEP.SYNCS 0x989680 ;  /* 0x009896800000995d */ /* 0x004fea0003900000 */
[----:B------:R-:W2:Y:S02]  /*77a0*/  @!P1 SYNCS.PHASECHK.TRANS64 P1, [R0+URZ+0xf0], R2 ;  /* 0x0000f002000095a7 */ /* 0x000ea400080210ff */
[----:B--2---:R-:W-:Y:S05]  /*77b0*/  @!P1 BRA `(.L_x_70) ;  /* 0xfffffffc00f09947 */ /* 0x004fea000383ffff */
[----:B------:R-:W-:Y:S05]  /*77c0*/  BRA `(.L_x_145) ;  /* 0xffffffc000b07947 */ /* 0x000fea000383ffff */
.L_x_71:
[----:B------:R-:W-:-:S07]  /*77d0*/  MOV R2, UR31 ;  /* 0x0000001f00027c02 */ /* 0x000fce0008000f00 */
.L_x_146:
[----:B-1----:R1:W2:Y:S02]  /*77e0*/  SYNCS.PHASECHK.TRANS64.TRYWAIT P0, [R2+URZ+0x130], R0 ;  /* 0x00013000020075a7 */ /* 0x0022a400080011ff */
[----:B--2---:R-:W-:Y:S05]  /*77f0*/  @!P0 NANOSLEEP.SYNCS 0x989680 ;  /* 0x009896800000895d */ /* 0x004fea0003900000 */
[----:B------:R-:W2:Y:S02]  /*7800*/  @!P0 SYNCS.PHASECHK.TRANS64 P0, [R2+URZ+0x130], R0 ;  /* 0x00013000020085a7 */ /* 0x000ea400080010ff */
[----:B--2---:R-:W-:Y:S05]  /*7810*/  @!P0 BRA `(.L_x_146) ;  /* 0xfffffffc00f08947 */ /* 0x004fea000383ffff */
[----:B------:R-:W-:Y:S05]  /*7820*/  BRA `(.L_x_147) ;  /* 0xffffffc400007947 */ /* 0x000fea000383ffff */
.L_x_74:
[----:B------:R-:W-:Y:S07]  /*7830*/  MOV R0, UR5 ;  /* 0x0000000500007c02 */ /* 0x000fee0008000f00 */
.L_x_148:
[----:B-1----:R1:W2:Y:S02]  /*7840*/  SYNCS.PHASECHK.TRANS64.TRYWAIT P0, [R0+URZ], R2 ;  /* 0x00000002000075a7 */ /* 0x0022a400080011ff */
[----:B--2---:R-:W-:Y:S05]  /*7850*/  @!P0 NANOSLEEP.SYNCS 0x989680 ;  /* 0x009896800000895d */ /* 0x004fea0003900000 */
[----:B------:R-:W2:Y:S02]  /*7860*/  @!P0 SYNCS.PHASECHK.TRANS64 P0, [R0+URZ], R2 ;  /* 0x00000002000085a7 */ /* 0x000ea400080010ff */
[----:B--2---:R-:W-:Y:S05]  /*7870*/  @!P0 BRA `(.L_x_148) ;  /* 0xfffffffc00f08947 */ /* 0x004fea000383ffff */
[----:B------:R-:W-:Y:S05]  /*7880*/  BRA `(.L_x_73) ;  /* 0xffffffc4001c7947 */ /* 0x000fea000383ffff */
.L_x_77:
[----:B------:R-:W-:-:S07]  /*7890*/  MOV R0, UR4 ;  /* 0x0000000400007c02 */ /* 0x000fce0008000f00 */
.L_x_149:
[----:B--2---:R2:W4:Y:S02]  /*78a0*/  SYNCS.PHASECHK.TRANS64.TRYWAIT P0, [R0+URZ], R2 ;  /* 0x00000002000075a7 */ /* 0x00452400080011ff */
[----:B----4-:R-:W-:Y:S05]  /*78b0*/  @!P0 NANOSLEEP.SYNCS 0x989680 ;  /* 0x009896800000895d */ /* 0x010fea0003900000 */
[----:B------:R-:W4:Y:S02]  /*78c0*/  @!P0 SYNCS.PHASECHK.TRANS64 P0, [R0+URZ], R2 ;  /* 0x00000002000085a7 */ /* 0x000f2400080010ff */
[----:B----4-:R-:W-:Y:S05]  /*78d0*/  @!P0 BRA `(.L_x_149) ;  /* 0xfffffffc00f08947 */ /* 0x010fea000383ffff */
[----:B------:R-:W-:Y:S05]  /*78e0*/  BRA `(.L_x_150) ;  /* 0xffffffc400f87947 */ /* 0x000fea000383ffff */
.L_x_78:
[----:B------:R-:W-:-:S07]  /*78f0*/  MOV R0, UR5 ;  /* 0x0000000500007c02 */ /* 0x000fce0008000f00 */
.L_x_151:
[----:B-1----:R1:W2:Y:S02]  /*7900*/  SYNCS.PHASECHK.TRANS64.TRYWAIT P0, [R0+URZ], R3 ;  /* 0x00000003000075a7 */ /* 0x0022a400080011ff */
[----:B--2---:R-:W-:Y:S05]  /*7910*/  @!P0 NANOSLEEP.SYNCS 0x989680 ;  /* 0x009896800000895d */ /* 0x004fea0003900000 */
[----:B------:R-:W2:Y:S02]  /*7920*/  @!P0 SYNCS.PHASECHK.TRANS64 P0, [R0+URZ], R3 ;  /* 0x00000003000085a7 */ /* 0x000ea400080010ff */
[----:B--2---:R-:W-:Y:S05]  /*7930*/  @!P0 BRA `(.L_x_151) ;  /* 0xfffffffc00f08947 */ /* 0x004fea000383ffff */
[----:B------:R-:W-:Y:S05]  /*7940*/  BRA `(.L_x_152) ;  /* 0xffffffc800047947 */ /* 0x000fea000383ffff */
.L_x_79:
[----:B------:R-:W-:-:S07]  /*7950*/  MOV R0, UR5 ;  /* 0x0000000500007c02 */ /* 0x000fce0008000f00 */
.L_x_153:
[----:B-1----:R1:W2:Y:S02]  /*7960*/  SYNCS.PHASECHK.TRANS64.TRYWAIT P0, [R0+URZ], R3 ;  /* 0x00000003000075a7 */ /* 0x0022a400080011ff */
[----:B--2---:R-:W-:Y:S05]  /*7970*/  @!P0 NANOSLEEP.SYNCS 0x989680 ;  /* 0x009896800000895d */ /* 0x004fea0003900000 */
[----:B------:R-:W2:Y:S02]  /*7980*/  @!P0 SYNCS.PHASECHK.TRANS64 P0, [R0+URZ], R3 ;  /* 0x00000003000085a7 */ /* 0x000ea400080010ff */
[----:B--2---:R-:W-:Y:S05]  /*7990*/  @!P0 BRA `(.L_x_153) ;  /* 0xfffffffc00f08947 */ /* 0x004fea000383ffff */
[----:B------:R-:W-:Y:S05]  /*79a0*/  BRA `(.L_x_154) ;  /* 0xffffffc800107947 */ /* 0x000fea000383ffff */
.L_x_80:
[----:B-1----:R-:W-:-:S07]  /*79b0*/  MOV R0, UR4 ;  /* 0x0000000400007c02 */ /* 0x002fce0008000f00 */
.L_x_155:
[----:B-1----:R1:W2:Y:S02]  /*79c0*/  SYNCS.PHASECHK.TRANS64.TRYWAIT P0, [R0+URZ], R2 ;  /* 0x00000002000075a7 */ /* 0x0022a400080011ff */
[----:B--2---:R-:W-:Y:S05]  /*79d0*/  @!P0 NANOSLEEP.SYNCS 0x989680 ;  /* 0x009896800000895d */ /* 0x004fea0003900000 */
[----:B------:R-:W2:Y:S02]  /*79e0*/  @!P0 SYNCS.PHASECHK.TRANS64 P0, [R0+URZ], R2 ;  /* 0x00000002000085a7 */ /* 0x000ea400080010ff */
[----:B--2---:R-:W-:Y:S05]  /*79f0*/  @!P0 BRA `(.L_x_155) ;  /* 0xfffffffc00f08947 */ /* 0x004fea000383ffff */
[----:B------:R-:W-:Y:S05]  /*7a00*/  BRA `(.L_x_156) ;  /* 0xffffffc8001c7947 */ /* 0x000fea000383ffff */
.L_x_85:
[----:B--2---:R2:W3:Y:S02]  /*7a10*/  SYNCS.PHASECHK.TRANS64.TRYWAIT P0, [R3+URZ+0xf0], R0 ;  /* 0x0000f000030075a7 */ /* 0x0044e400080011ff */
[----:B---3--:R-:W-:Y:S05]  /*7a20*/  @!P0 NANOSLEEP.SYNCS 0x989680 ;  /* 0x009896800000895d */ /* 0x008fea0003900000 */
[----:B------:R-:W3:Y:S02]  /*7a30*/  @!P0 SYNCS.PHASECHK.TRANS64 P0, [R3+URZ+0xf0], R0 ;  /* 0x0000f000030085a7 */ /* 0x000ee400080010ff */
[----:B---3--:R-:W-:Y:S05]  /*7a40*/  @!P0 BRA `(.L_x_85) ;  /* 0xfffffffc00f08947 */ /* 0x008fea000383ffff */
[----:B------:R-:W-:Y:S05]  /*7a50*/  BRA `(.L_x_157) ;  /* 0xffffffcc00447947 */ /* 0x000fea000383ffff */
.L_x_88:
[----:B--2---:R-:W-:Y:S07]  /*7a60*/  MOV R0, UR17 ;  /* 0x0000001100007c02 */ /* 0x004fee0008000f00 */
.L_x_158:
[----:B--2---:R2:W3:Y:S02]  /*7a70*/  SYNCS.PHASECHK.TRANS64.TRYWAIT P1, [R0+URZ+0xe8], R3 ;  /* 0x0000e803000075a7 */ /* 0x0044e400080211ff */
[----:B---3--:R-:W-:Y:S05]  /*7a80*/  @!P1 NANOSLEEP.SYNCS 0x989680 ;  /* 0x009896800000995d */ /* 0x008fea0003900000 */
[----:B------:R-:W3:Y:S02]  /*7a90*/  @!P1 SYNCS.PHASECHK.TRANS64 P1, [R0+URZ+0xe8], R3 ;  /* 0x0000e803000095a7 */ /* 0x000ee400080210ff */
[----:B---3--:R-:W-:Y:S05]  /*7aa0*/  @!P1 BRA `(.L_x_158) ;  /* 0xfffffffc00f09947 */ /* 0x008fea000383ffff */
[----:B------:R-:W-:Y:S05]  /*7ab0*/  BRA `(.L_x_87) ;  /* 0xffffffd000b87947 */ /* 0x000fea000383ffff */
.L_x_91:
[----:B--2---:R-:W-:Y:S07]  /*7ac0*/  MOV R0, UR17 ;  /* 0x0000001100007c02 */ /* 0x004fee0008000f00 */
.L_x_159:
[----:B--2---:R2:W3:Y:S02]  /*7ad0*/  SYNCS.PHASECHK.TRANS64.TRYWAIT P0, [R0+URZ+0xd8], R2 ;  /* 0x0000d802000075a7 */ /* 0x0044e400080011ff */
[----:B---3--:R-:W-:Y:S05]  /*7ae0*/  @!P0 NANOSLEEP.SYNCS 0x989680 ;  /* 0x009896800000895d */ /* 0x008fea0003900000 */
[----:B------:R-:W3:Y:S02]  /*7af0*/  @!P0 SYNCS.PHASECHK.TRANS64 P0, [R0+URZ+0xd8], R2 ;  /* 0x0000d802000085a7 */ /* 0x000ee400080010ff */
[----:B---3--:R-:W-:Y:S05]  /*7b00*/  @!P0 BRA `(.L_x_159) ;  /* 0xfffffffc00f08947 */ /* 0x008fea000383ffff */
[----:B------:R-:W-:Y:S05]  /*7b10*/  BRA `(.L_x_160) ;  /* 0xffffffd4000c7947 */ /* 0x000fea000383ffff */
.L_x_94:
[----:B---3--:R3:W1:Y:S02]  /*7b20*/  SYNCS.PHASECHK.TRANS64.TRYWAIT P0, [R3+URZ+0xf0], R0 ;  /* 0x0000f000030075a7 */ /* 0x00866400080011ff */
[----:B-1----:R-:W-:Y:S05]  /*7b30*/  @!P0 NANOSLEEP.SYNCS 0x989680 ;  /* 0x009896800000895d */ /* 0x002fea0003900000 */
[----:B------:R-:W1:Y:S02]  /*7b40*/  @!P0 SYNCS.PHASECHK.TRANS64 P0, [R3+URZ+0xf0], R0 ;  /* 0x0000f000030085a7 */ /* 0x000e6400080010ff */
[----:B-1----:R-:W-:Y:S05]  /*7b50*/  @!P0 BRA `(.L_x_94) ;  /* 0xfffffffc00f08947 */ /* 0x002fea000383ffff */
[----:B------:R-:W-:Y:S05]  /*7b60*/  BRA `(.L_x_161) ;  /* 0xffffffd800547947 */ /* 0x000fea000383ffff */
.L_x_105:
[----:B-1----:R-:W-:Y:S04]  /*7b70*/  MOV R0, UR44 ;  /* 0x0000002c00007c02 */ /* 0x002fe80008000f00 */
[----:B------:R1:W2:Y:S03]  /*7b80*/  SYNCS.PHASECHK.TRANS64.TRYWAIT P1, [R0+URZ+0xd0], R4 ;  /* 0x0000d004000075a7 */ /* 0x0002a600080211ff */
[----:B--2---:R-:W-:Y:S05]  /*7b90*/  @!P1 NANOSLEEP.SYNCS 0x989680 ;  /* 0x009896800000995d */ /* 0x004fea0003900000 */
[----:B------:R-:W2:Y:S02]  /*7ba0*/  @!P1 SYNCS.PHASECHK.TRANS64 P1, [R0+URZ+0xd0], R4 ;  /* 0x0000d004000095a7 */ /* 0x000ea400080210ff */
[----:B--2---:R-:W-:Y:S05]  /*7bb0*/  @!P1 BRA `(.L_x_105) ;  /* 0xfffffffc00ec9947 */ /* 0x004fea000383ffff */
[----:B------:R-:W-:Y:S05]  /*7bc0*/  BRA `(.L_x_104) ;  /* 0xffffffe400a47947 */ /* 0x000fea000383ffff */
.L_x_107:
[----:B------:R1:W1:Y:S02]  /*7bd0*/  SYNCS.PHASECHK.TRANS64.TRYWAIT P1, [R16+URZ+0x110], R3 ;  /* 0x00011003100075a7 */ /* 0x00026400080211ff */
[----:B-1----:R-:W-:Y:S05]  /*7be0*/  @!P1 NANOSLEEP.SYNCS 0x989680 ;  /* 0x009896800000995d */ /* 0x002fea0003900000 */
[----:B------:R-:W1:Y:S02]  /*7bf0*/  @!P1 SYNCS.PHASECHK.TRANS64 P1, [R16+URZ+0x110], R3 ;  /* 0x00011003100095a7 */ /* 0x000e6400080210ff */
[----:B-1----:R-:W-:Y:S05]  /*7c00*/  @!P1 BRA `(.L_x_107) ;  /* 0xfffffffc00f09947 */ /* 0x002fea000383ffff */
[----:B------:R-:W-:Y:S05]  /*7c10*/  BRA `(.L_x_106) ;  /* 0xffffffe400e07947 */ /* 0x000fea000383ffff */
        .weak           $__internal_0_$__cuda_sm10x_tcgen05_guardrail_trap_col_being_dealloced_not_returned_by_alloc
        .type           $__internal_0_$__cuda_sm10x_tcgen05_guardrail_trap_col_being_dealloced_not_returned_by_alloc,@function
        .size           $__internal_0_$__cuda_sm10x_tcgen05_guardrail_trap_col_being_dealloced_not_returned_by_alloc,($__internal_1_$__cuda_sm10x_tcgen05_guardrail_trap_phase_invalid_during_alloc - $__internal_0_$__cuda_sm10x_tcgen05_guardrail_trap_col_being_dealloced_not_returned_by_alloc)
$__internal_0_$__cuda_sm10x_tcgen05_guardrail_trap_col_being_dealloced_not_returned_by_alloc:
[----:B------:R-:W-:Y:S05]  /*7c20*/  BPT.TRAP 0x1 ;  /* 0x000000040000795c */ /* 0x000fea0000300000 */
[----:B------:R-:W-:-:S04]  /*7c30*/  HFMA2 R3, -RZ, RZ, 0, 0 ;  /* 0x00000000ff037431 */ /* 0x000fc800000001ff */
[----:B------:R-:W-:Y:S05]  /*7c40*/  RET.REL.NODEC R2 `(_ZN7cutlass13device_kernelINS_4gemm6kernel13GemmUniversalIN4cute5tupleIJiiiiEEENS1_10collective13CollectiveMmaINS1_35MainloopSm100TmaUmmaWarpSpecializedILi13ELi2ELi4ENS5_IJNS4_1CILi8EEENSA_ILi1EEESC_EEEEENS5_IJNSA_ILi64EEESF_NSA_ILi128EEEEEEaNS5_IJlSC_lEEEaSI_NS4_8TiledMMAINS4_8MMA_AtomIJNS4_15SM100_MMA_S8_SSIaaiLi64ELi64ELNS4_4UMMA5MajorE0ELSN_0ELNSM_8SaturateE0EEEEEENS4_6LayoutINS5_IJSC_SC_SC_EEENS5_IJNSA_ILi0EEEST_ST_EEEEENS5_IJNS4_10UnderscoreESW_SW_EEEEENS4_13SM90_TMA_LOADENS4_14ComposedLayoutINS4_7SwizzleILi3ELi4ELi3EEENS4_18smem_ptr_flag_bitsILi8EEENSR_INS5_IJSB_SG_EEENS5_IJSG_SC_EEEEEEEvNS4_8identityENS4_23SM90_TMA_LOAD_MULTICASTES18_vS19_EENS_8epilogue10collective18CollectiveEpilogueINS1C_23Sm100TmaWarpSpecializedILi1ELi1ELi32ELb0ELb0EEEJSH_NS5_IJNSR_ISF_SC_EES1H_EEEaSI_aSI_NS1C_6fusion15FusionCallbacksIS1G_NS1J_17LinearCombinationIaiaiLNS_15FloatRoundStyleE2EEESH_S1I_JEEENS4_5SM1004TMEM4LOAD26SM100_TMEM_LOAD_16dp32b32xESZ_NS10_INS11_ILi2ELi4ELi3EEES14_NSR_INS5_IJSB_SF_EEENS5_IJSF_SC_EEEEEEENS4_39AutoVectorizingCopyWithAssumedAlignmentILi128EEENS4_14SM90_TMA_STOREES1X_S1Z_S1Z_EEEvvEEEEvNT_6ParamsE) ;  /* 0xffffff8002ec7950 */ /* 0x000fea0003c3ffff */
        .weak           $__internal_1_$__cuda_sm10x_tcgen05_guardrail_trap_phase_invalid_during_alloc
        .type           $__internal_1_$__cuda_sm10x_tcgen05_guardrail_trap_phase_invalid_during_alloc,@function
        .size           $__internal_1_$__cuda_sm10x_tcgen05_guardrail_trap_phase_invalid_during_alloc,($__internal_2_$__cuda_sm10x_tcgen05_guardrail_trap_unallocated_columns_being_dealloced - $__internal_1_$__cuda_sm10x_tcgen05_guardrail_trap_phase_invalid_during_alloc)
$__internal_1_$__cuda_sm10x_tcgen05_guardrail_trap_phase_invalid_during_alloc:
[----:B------:R-:W-:Y:S05]  /*7c50*/  BPT.TRAP 0x1 ;  /* 0x000000040000795c */ /* 0x000fea0000300000 */
[----:B------:R-:W-:-:S04]  /*7c60*/  MOV R5, 0x0 ;  /* 0x0000000000057802 */ /* 0x000fc80000000f00 */
[----:B------:R-:W-:Y:S05]  /*7c70*/  RET.REL.NODEC R4 `(_ZN7cutlass13device_kernelINS_4gemm6kernel13GemmUniversalIN4cute5tupleIJiiiiEEENS1_10collective13CollectiveMmaINS1_35MainloopSm100TmaUmmaWarpSpecializedILi13ELi2ELi4ENS5_IJNS4_1CILi8EEENSA_ILi1EEESC_EEEEENS5_IJNSA_ILi64EEESF_NSA_ILi128EEEEEEaNS5_IJlSC_lEEEaSI_NS4_8TiledMMAINS4_8MMA_AtomIJNS4_15SM100_MMA_S8_SSIaaiLi64ELi64ELNS4_4UMMA5MajorE0ELSN_0ELNSM_8SaturateE0EEEEEENS4_6LayoutINS5_IJSC_SC_SC_EEENS5_IJNSA_ILi0EEEST_ST_EEEEENS5_IJNS4_10UnderscoreESW_SW_EEEEENS4_13SM90_TMA_LOADENS4_14ComposedLayoutINS4_7SwizzleILi3ELi4ELi3EEENS4_18smem_ptr_flag_bitsILi8EEENSR_INS5_IJSB_SG_EEENS5_IJSG_SC_EEEEEEEvNS4_8identityENS4_23SM90_TMA_LOAD_MULTICASTES18_vS19_EENS_8epilogue10collective18CollectiveEpilogueINS1C_23Sm100TmaWarpSpecializedILi1ELi1ELi32ELb0ELb0EEEJSH_NS5_IJNSR_ISF_SC_EES1H_EEEaSI_aSI_NS1C_6fusion15FusionCallbacksIS1G_NS1J_17LinearCombinationIaiaiLNS_15FloatRoundStyleE2EEESH_S1I_JEEENS4_5SM1004TMEM4LOAD26SM100_TMEM_LOAD_16dp32b32xESZ_NS10_INS11_ILi2ELi4ELi3EEES14_NSR_INS5_IJSB_SF_EEENS5_IJSF_SC_EEEEEEENS4_39AutoVectorizingCopyWithAssumedAlignmentILi128EEENS4_14SM90_TMA_STOREES1X_S1Z_S1Z_EEEvvEEEEvNT_6ParamsE) ;  /* 0xffffff8004e07950 */ /* 0x000fea0003c3ffff */
        .weak           $__internal_2_$__cuda_sm10x_tcgen05_guardrail_trap_unallocated_columns_being_dealloced
        .type           $__internal_2_$__cuda_sm10x_tcgen05_guardrail_trap_unallocated_columns_being_dealloced,@function
        .size           $__internal_2_$__cuda_sm10x_tcgen05_guardrail_trap_unallocated_columns_being_dealloced,(.L_x_163 - $__internal_2_$__cuda_sm10x_tcgen05_guardrail_trap_unallocated_columns_being_dealloced)
$__internal_2_$__cuda_sm10x_tcgen05_guardrail_trap_unallocated_columns_being_dealloced:
[----:B------:R-:W-:Y:S05]  /*7c80*/  BPT.TRAP 0x1 ;  /* 0x000000040000795c */ /* 0x000fea0000300000 */
[----:B------:R-:W-:-:S04]  /*7c90*/  HFMA2 R3, -RZ, RZ, 0, 0 ;  /* 0x00000000ff037431 */ /* 0x000fc800000001ff */
[----:B------:R-:W-:Y:S05]  /*7ca0*/  RET.REL.NODEC R2 `(_ZN7cutlass13device_kernelINS_4gemm6kernel13GemmUniversalIN4cute5tupleIJiiiiEEENS1_10collective13CollectiveMmaINS1_35MainloopSm100TmaUmmaWarpSpecializedILi13ELi2ELi4ENS5_IJNS4_1CILi8EEENSA_ILi1EEESC_EEEEENS5_IJNSA_ILi64EEESF_NSA_ILi128EEEEEEaNS5_IJlSC_lEEEaSI_NS4_8TiledMMAINS4_8MMA_AtomIJNS4_15SM100_MMA_S8_SSIaaiLi64ELi64ELNS4_4UMMA5MajorE0ELSN_0ELNSM_8SaturateE0EEEEEENS4_6LayoutINS5_IJSC_SC_SC_EEENS5_IJNSA_ILi0EEEST_ST_EEEEENS5_IJNS4_10UnderscoreESW_SW_EEEEENS4_13SM90_TMA_LOADENS4_14ComposedLayoutINS4_7SwizzleILi3ELi4ELi3EEENS4_18smem_ptr_flag_bitsILi8EEENSR_INS5_IJSB_SG_EEENS5_IJSG_SC_EEEEEEEvNS4_8identityENS4_23SM90_TMA_LOAD_MULTICASTES18_vS19_EENS_8epilogue10collective18CollectiveEpilogueINS1C_23Sm100TmaWarpSpecializedILi1ELi1ELi32ELb0ELb0EEEJSH_NS5_IJNSR_ISF_SC_EES1H_EEEaSI_aSI_NS1C_6fusion15FusionCallbacksIS1G_NS1J_17LinearCombinationIaiaiLNS_15FloatRoundStyleE2EEESH_S1I_JEEENS4_5SM1004TMEM4LOAD26SM100_TMEM_LOAD_16dp32b32xESZ_NS10_INS11_ILi2ELi4ELi3EEES14_NSR_INS5_IJSB_SF_EEENS5_IJSF_SC_EEEEEEENS4_39AutoVectorizingCopyWithAssumedAlignmentILi128EEENS4_14SM90_TMA_STOREES1X_S1Z_S1Z_EEEvvEEEEvNT_6ParamsE) ;  /* 0xffffff8002d47950 */ /* 0x000fea0003c3ffff */
.L_x_162:
[----:B------:R-:W-:-:S00]  /*7cb0*/  BRA `(.L_x_162) ;  /* 0xfffffffc00fc7947 */ /* 0x000fc0000383ffff */
[----:B------:R-:W-:-:S00]  /*7cc0*/  NOP ;  /* 0x0000000000007918 */ /* 0x000fc00000000000 */
        /* <DEDUP_REMOVED lines=11> */
.L_x_163:


//--------------------- .nv.global.init           --------------------------
	.section	.nv.global.init,"aw",@progbits
.nv.global.init:
	.type		$str$27,@object
	.size		$str$27,($str$28 - $str$27)
$str$27:
        /*0000*/ 	.byte	0x28, 0x61, 0x64, 0x64, 0x72, 0x65, 0x73, 0x73, 0x20, 0x26, 0x20, 0x6d, 0x61, 0x73, 0x6b, 0x29
        /*0010*/ 	.byte	0x20, 0x3d, 0x3d, 0x20, 0x30, 0x00
	.type		$str$28,@object
	.size		$str$28,($str$26 - $str$28)
$str$28:
        /*0016*/ 	.byte	0x2f, 0x74, 0x6d, 0x70, 0x2f, 0x63, 0x75, 0x74, 0x6c, 0x61, 0x73, 0x73, 0x5f, 0x73, 0x77, 0x65
        /*0026*/ 	.byte	0x65, 0x70, 0x5f, 0x73, 0x72, 0x63, 0x2f, 0x69, 0x6e, 0x63, 0x6c, 0x75, 0x64, 0x65, 0x2f, 0x63
        /*0036*/ 	.byte	0x75, 0x74, 0x65, 0x2f, 0x70, 0x6f, 0x69, 0x6e, 0x74, 0x65, 0x72, 0x5f, 0x66, 0x6c, 0x61, 0x67
        /*0046*/ 	.byte	0x67, 0x65, 0x64, 0x2e, 0x68, 0x70, 0x70, 0x00
	.type		$str$26,@object
	.size		$str$26,($str$25 - $str$26)
$str$26:
        /*004e*/ 	.byte	0x2f, 0x74, 0x6d, 0x70, 0x2f, 0x63, 0x75, 0x74, 0x6c, 0x61, 0x73, 0x73, 0x5f, 0x73, 0x77, 0x65
        /*005e*/ 	.byte	0x65, 0x70, 0x5f, 0x73, 0x72, 0x63, 0x2f, 0x69, 0x6e, 0x63, 0x6c, 0x75, 0x64, 0x65, 0x2f, 0x63
        /*006e*/ 	.byte	0x75, 0x74, 0x65, 0x2f, 0x61, 0x74, 0x6f, 0x6d, 0x2f, 0x63, 0x6f, 0x70, 0x79, 0x5f, 0x74, 0x72
        /*007e*/ 	.byte	0x61, 0x69, 0x74, 0x73, 0x5f, 0x73, 0x6d, 0x31, 0x30, 0x30, 0x2e, 0x68, 0x70, 0x70, 0x00
	.type		$str$25,@object
	.size		$str$25,(__unnamed_1 - $str$25)
$str$25:
        /*008d*/ 	.byte	0x28, 0x28, 0x75, 0x69, 0x6e, 0x74, 0x33, 0x32, 0x5f, 0x74, 0x28, 0x74, 0x68, 0x72, 0x65, 0x61
        /*009d*/ 	.byte	0x64, 0x49, 0x64, 0x78, 0x2e, 0x78, 0x29, 0x20, 0x2f, 0x20, 0x33, 0x32, 0x29, 0x20, 0x25, 0x20
        /*00ad*/ 	.byte	0x34, 0x29, 0x20, 0x3d, 0x3d, 0x20, 0x28, 0x28, 0x28, 0x74, 0x6d, 0x65, 0x6d, 0x5f, 0x61, 0x64
        /*00bd*/ 	.byte	0x64, 0x72, 0x20, 0x3e, 0x3e, 0x20, 0x31, 0x36, 0x29, 0x20, 0x2f, 0x20, 0x33, 0x32, 0x29, 0x20
        /*00cd*/ 	.byte	0x25, 0x20, 0x34, 0x29, 0x00
	.type		__unnamed_1,@object
	.size		__unnamed_1,(__unnamed_2 - __unnamed_1)
__unnamed_1:
        /*00d2*/ 	.byte	0x61, 0x75, 0x74, 0x6f, 0x20, 0x63, 0x75, 0x74, 0x65, 0x3a, 0x3a, 0x61, 0x73, 0x5f, 0x70, 0x6f
        /* <DEDUP_REMOVED lines=24> */
        /*0262*/ 	.byte	0x00
	.type		__unnamed_2,@object
	.size		__unnamed_2,(.L_2 - __unnamed_2)
__unnamed_2:
        /* <DEDUP_REMOVED lines=41> */
.L_2:


//--------------------- .nv.shared._ZN7cutlass13device_kernelINS_4gemm6kernel13GemmUniversalIN4cute5tupleIJiiiiEEENS1_10collective13CollectiveMmaINS1_35MainloopSm100TmaUmmaWarpSpecializedILi13ELi2ELi4ENS5_IJNS4_1CILi8EEENSA_ILi1EEESC_EEEEENS5_IJNSA_ILi64EEESF_NSA_ILi128EEEEEEaNS5_IJlSC_lEEEaSI_NS4_8TiledMMAINS4_8MMA_AtomIJNS4_15SM100_MMA_S8_SSIaaiLi64ELi64ELNS4_4UMMA5MajorE0ELSN_0ELNSM_8SaturateE0EEEEEENS4_6LayoutINS5_IJSC_SC_SC_EEENS5_IJNSA_ILi0EEEST_ST_EEEEENS5_IJNS4_10UnderscoreESW_SW_EEEEENS4_13SM90_TMA_LOADENS4_14ComposedLayoutINS4_7SwizzleILi3ELi4ELi3EEENS4_18smem_ptr_flag_bitsILi8EEENSR_INS5_IJSB_SG_EEENS5_IJSG_SC_EEEEEEEvNS4_8identityENS4_23SM90_TMA_LOAD_MULTICASTES18_vS19_EENS_8epilogue10collective18CollectiveEpilogueINS1C_23Sm100TmaWarpSpecializedILi1ELi1ELi32ELb0ELb0EEEJSH_NS5_IJNSR_ISF_SC_EES1H_EEEaSI_aSI_NS1C_6fusion15FusionCallbacksIS1G_NS1J_17LinearCombinationIaiaiLNS_15FloatRoundStyleE2EEESH_S1I_JEEENS4_5SM1004TMEM4LOAD26SM100_TMEM_LOAD_16dp32b32xESZ_NS10_INS11_ILi2ELi4ELi3EEES14_NSR_INS5_IJSB_SF_EEENS5_IJSF_SC_EEEEEEENS4_39AutoVectorizingCopyWithAssumedAlignmentILi128EEENS4_14SM90_TMA_STOREES1X_S1Z_S1Z_EEEvvEEEEvNT_6ParamsE --------------------------
	.section	.nv.shared._ZN7cutlass13device_kernelINS_4gemm6kernel13GemmUniversalIN4cute5tupleIJiiiiEEENS1_10collective13CollectiveMmaINS1_35MainloopSm100TmaUmmaWarpSpecializedILi13ELi2ELi4ENS5_IJNS4_1CILi8EEENSA_ILi1EEESC_EEEEENS5_IJNSA_ILi64EEESF_NSA_ILi128EEEEEEaNS5_IJlSC_lEEEaSI_NS4_8TiledMMAINS4_8MMA_AtomIJNS4_15SM100_MMA_S8_SSIaaiLi64ELi64ELNS4_4UMMA5MajorE0ELSN_0ELNSM_8SaturateE0EEEEEENS4_6LayoutINS5_IJSC_SC_SC_EEENS5_IJNSA_ILi0EEEST_ST_EEEEENS5_IJNS4_10UnderscoreESW_SW_EEEEENS4_13SM90_TMA_LOADENS4_14ComposedLayoutINS4_7SwizzleILi3ELi4ELi3EEENS4_18smem_ptr_flag_bitsILi8EEENSR_INS5_IJSB_SG_EEENS5_IJSG_SC_EEEEEEEvNS4_8identityENS4_23SM90_TMA_LOAD_MULTICASTES18_vS19_EENS_8epilogue10collective18CollectiveEpilogueINS1C_23Sm100TmaWarpSpecializedILi1ELi1ELi32ELb0ELb0EEEJSH_NS5_IJNSR_ISF_SC_EES1H_EEEaSI_aSI_NS1C_6fusion15FusionCallbacksIS1G_NS1J_17LinearCombinationIaiaiLNS_15FloatRoundStyleE2EEESH_S1I_JEEENS4_5SM1004TMEM4LOAD26SM100_TMEM_LOAD_16dp32b32xESZ_NS10_INS11_ILi2ELi4ELi3EEES14_NSR_INS5_IJSB_SF_EEENS5_IJSF_SC_EEEEEEENS4_39AutoVectorizingCopyWithAssumedAlignmentILi128EEENS4_14SM90_TMA_STOREES1X_S1Z_S1Z_EEEvvEEEEvNT_6ParamsE,"aw",@nobits
	.sectionflags	@""
	.align	16
	.zero		1024


//--------------------- .nv.shared.reserved.0     --------------------------
	.section	.nv.shared.reserved.0,"aw",@nobits
	.weak		__nv_reservedSMEM_offset_0_alias
	.size		__nv_reservedSMEM_offset_0_alias, 0, 64
	.other		__nv_reservedSMEM_offset_0_alias,@"STO_CUDA_RESERVED_SHARED STV_DEFAULT"
__nv_reservedSMEM_offset_0_alias:
	.zero		0
.nv.shared.reserved.0:
	.zero		64
	.weak		__nv_reservedSMEM_tcgen05_partition
	.type		__nv_reservedSMEM_tcgen05_partition,@object
	.size		__nv_reservedSMEM_tcgen05_partition,(.L_0 - __nv_reservedSMEM_tcgen05_partition)
__nv_reservedSMEM_tcgen05_partition:
	.zero		32
.L_0:


//--------------------- .nv.global                --------------------------
	.section	.nv.global,"aw",@nobits
.nv.global:
	.type		_ZN40_INTERNAL_e1f02be9_4_k_cu_677f10da_284164cute1_E,@object
	.size		_ZN40_INTERNAL_e1f02be9_4_k_cu_677f10da_284164cute1_E,(_ZN40_INTERNAL_e1f02be9_4_k_cu_677f10da_284164cuda3std3__45__cpo6cbeginE - _ZN40_INTERNAL_e1f02be9_4_k_cu_677f10da_284164cute1_E)
_ZN40_INTERNAL_e1f02be9_4_k_cu_677f10da_284164cute1_E:
	.zero		1
	.type		_ZN40_INTERNAL_e1f02be9_4_k_cu_677f10da_284164cuda3std3__45__cpo6cbeginE,@object
	.size		_ZN40_INTERNAL_e1f02be9_4_k_cu_677f10da_284164cuda3std3__45__cpo6cbeginE,(_ZN40_INTERNAL_e1f02be9_4_k_cu_677f10da_284164cuda3std3__48in_placeE - _ZN40_INTERNAL_e1f02be9_4_k_cu_677f10da_284164cuda3std3__45__cpo6cbeginE)
_ZN40_INTERNAL_e1f02be9_4_k_cu_677f10da_284164cuda3std3__45__cpo6cbeginE:
	.zero		1
	.type		_ZN40_INTERNAL_e1f02be9_4_k_cu_677f10da_284164cuda3std3__48in_placeE,@object
	.size		_ZN40_INTERNAL_e1f02be9_4_k_cu_677f10da_284164cuda3std3__48in_placeE,(_ZN40_INTERNAL_e1f02be9_4_k_cu_677f10da_284164cuda3std6ranges3__45__cpo9iter_moveE - _ZN40_INTERNAL_e1f02be9_4_k_cu_677f10da_284164cuda3std3__48in_placeE)
_ZN40_INTERNAL_e1f02be9_4_k_cu_677f10da_284164cuda3std3__48in_placeE:
	.zero		1
	.type		_ZN40_INTERNAL_e1f02be9_4_k_cu_677f10da_284164cuda3std6ranges3__45__cpo9iter_moveE,@object
	.size		_ZN40_INTERNAL_e1f02be9_4_k_cu_677f10da_284164cuda3std6ranges3__45__cpo9iter_moveE,(_ZN40_INTERNAL_e1f02be9_4_k_cu_677f10da_284164cuda3std3__45__cpo5beginE - _ZN40_INTERNAL_e1f02be9_4_k_cu_677f10da_284164cuda3std6ranges3__45__cpo9iter_moveE)
_ZN40_INTERNAL_e1f02be9_4_k_cu_677f10da_284164cuda3std6ranges3__45__cpo9iter_moveE:
	.zero		1
	.type		_ZN40_INTERNAL_e1f02be9_4_k_cu_677f10da_284164cuda3std3__45__cpo5beginE,@object
	.size		_ZN40_INTERNAL_e1f02be9_4_k_cu_677f10da_284164cuda3std3__45__cpo5beginE,(_ZN40_INTERNAL_e1f02be9_4_k_cu_677f10da_284164cuda3std3__442_GLOBAL__N__e1f02be9_4_k_cu_677f10da_284166ignoreE - _ZN40_INTERNAL_e1f02be9_4_k_cu_677f10da_284164cuda3std3__45__cpo5beginE)
_ZN40_INTERNAL_e1f02be9_4_k_cu_677f10da_284164cuda3std3__45__cpo5beginE:
	.zero		1
	.type		_ZN40_INTERNAL_e1f02be9_4_k_cu_677f10da_284164cuda3std3__442_GLOBAL__N__e1f02be9_4_k_cu_677f10da_284166ignoreE,@object
	.size		_ZN40_INTERNAL_e1f02be9_4_k_cu_677f10da_284164cuda3std3__442_GLOBAL__N__e1f02be9_4_k_cu_677f10da_284166ignoreE,(_ZN40_INTERNAL_e1f02be9_4_k_cu_677f10da_284164cute7productE - _ZN40_INTERNAL_e1f02be9_4_k_cu_677f10da_284164cuda3std3__442_GLOBAL__N__e1f02be9_4_k_cu_677f10da_284166ignoreE)
_ZN40_INTERNAL_e1f02be9_4_k_cu_677f10da_284164cuda3std3__442_GLOBAL__N__e1f02be9_4_k_cu_677f10da_284166ignoreE:
	.zero		1
	.type		_ZN40_INTERNAL_e1f02be9_4_k_cu_677f10da_284164cute7productE,@object
	.size		_ZN40_INTERNAL_e1f02be9_4_k_cu_677f10da_284164cute7productE,(_ZN40_INTERNAL_e1f02be9_4_k_cu_677f10da_284164cuda3std3__45__cpo3endE - _ZN40_INTERNAL_e1f02be9_4_k_cu_677f10da_284164cute7productE)
_ZN40_INTERNAL_e1f02be9_4_k_cu_677f10da_284164cute7productE:
	.zero		1
	.type		_ZN40_INTERNAL_e1f02be9_4_k_cu_677f10da_284164cuda3std3__45__cpo3endE,@object
	.size		_ZN40_INTERNAL_e1f02be9_4_k_cu_677f10da_284164cuda3std3__45__cpo3endE,(_ZN40_INTERNAL_e1f02be9_4_k_cu_677f10da_284164cuda3std3__419piecewise_constructE - _ZN40_INTERNAL_e1f02be9_4_k_cu_677f10da_284164cuda3std3__45__cpo3endE)
_ZN40_INTERNAL_e1f02be9_4_k_cu_677f10da_284164cuda3std3__45__cpo3endE:
	.zero		1
	.type		_ZN40_INTERNAL_e1f02be9_4_k_cu_677f10da_284164cuda3std3__419piecewise_constructE,@object
	.size		_ZN40_INTERNAL_e1f02be9_4_k_cu_677f10da_284164cuda3std3__419piecewise_constructE,(_ZN40_INTERNAL_e1f02be9_4_k_cu_677f10da_284164cuda3std3__45__cpo4cendE - _ZN40_INTERNAL_e1f02be9_4_k_cu_677f10da_284164cuda3std3__419piecewise_constructE)
_ZN40_INTERNAL_e1f02be9_4_k_cu_677f10da_284164cuda3std3__419piecewise_constructE:
	.zero		1
	.type		_ZN40_INTERNAL_e1f02be9_4_k_cu_677f10da_284164cuda3std3__45__cpo4cendE,@object
	.size		_ZN40_INTERNAL_e1f02be9_4_k_cu_677f10da_284164cuda3std3__45__cpo4cendE,(_ZN40_INTERNAL_e1f02be9_4_k_cu_677f10da_284164cuda3std6ranges3__45__cpo4swapE - _ZN40_INTERNAL_e1f02be9_4_k_cu_677f10da_284164cuda3std3__45__cpo4cendE)
_ZN40_INTERNAL_e1f02be9_4_k_cu_677f10da_284164cuda3std3__45__cpo4cendE:
	.zero		1
	.type		_ZN40_INTERNAL_e1f02be9_4_k_cu_677f10da_284164cuda3std6ranges3__45__cpo4swapE,@object
	.size		_ZN40_INTERNAL_e1f02be9_4_k_cu_677f10da_284164cuda3std6ranges3__45__cpo4swapE,(.L_10 - _ZN40_INTERNAL_e1f02be9_4_k_cu_677f10da_284164cuda3std6ranges3__45__cpo4swapE)
_ZN40_INTERNAL_e1f02be9_4_k_cu_677f10da_284164cuda3std6ranges3__45__cpo4swapE:
	.zero		1
.L_10:


//--------------------- .nv.constant0._ZN7cutlass13device_kernelINS_4gemm6kernel13GemmUniversalIN4cute5tupleIJiiiiEEENS1_10collective13CollectiveMmaINS1_35MainloopSm100TmaUmmaWarpSpecializedILi13ELi2ELi4ENS5_IJNS4_1CILi8EEENSA_ILi1EEESC_EEEEENS5_IJNSA_ILi64EEESF_NSA_ILi128EEEEEEaNS5_IJlSC_lEEEaSI_NS4_8TiledMMAINS4_8MMA_AtomIJNS4_15SM100_MMA_S8_SSIaaiLi64ELi64ELNS4_4UMMA5MajorE0ELSN_0ELNSM_8SaturateE0EEEEEENS4_6LayoutINS5_IJSC_SC_SC_EEENS5_IJNSA_ILi0EEEST_ST_EEEEENS5_IJNS4_10UnderscoreESW_SW_EEEEENS4_13SM90_TMA_LOADENS4_14ComposedLayoutINS4_7SwizzleILi3ELi4ELi3EEENS4_18smem_ptr_flag_bitsILi8EEENSR_INS5_IJSB_SG_EEENS5_IJSG_SC_EEEEEEEvNS4_8identityENS4_23SM90_TMA_LOAD_MULTICASTES18_vS19_EENS_8epilogue10collective18CollectiveEpilogueINS1C_23Sm100TmaWarpSpecializedILi1ELi1ELi32ELb0ELb0EEEJSH_NS5_IJNSR_ISF_SC_EES1H_EEEaSI_aSI_NS1C_6fusion15FusionCallbacksIS1G_NS1J_17LinearCombinationIaiaiLNS_15FloatRoundStyleE2EEESH_S1I_JEEENS4_5SM1004TMEM4LOAD26SM100_TMEM_LOAD_16dp32b32xESZ_NS10_INS11_ILi2ELi4ELi3EEES14_NSR_INS5_IJSB_SF_EEENS5_IJSF_SC_EEEEEEENS4_39AutoVectorizingCopyWithAssumedAlignmentILi128EEENS4_14SM90_TMA_STOREES1X_S1Z_S1Z_EEEvvEEEEvNT_6ParamsE --------------------------
	.section	.nv.constant0._ZN7cutlass13device_kernelINS_4gemm6kernel13GemmUniversalIN4cute5tupleIJiiiiEEENS1_10collective13CollectiveMmaINS1_35MainloopSm100TmaUmmaWarpSpecializedILi13ELi2ELi4ENS5_IJNS4_1CILi8EEENSA_ILi1EEESC_EEEEENS5_IJNSA_ILi64EEESF_NSA_ILi128EEEEEEaNS5_IJlSC_lEEEaSI_NS4_8TiledMMAINS4_8MMA_AtomIJNS4_15SM100_MMA_S8_SSIaaiLi64ELi64ELNS4_4UMMA5MajorE0ELSN_0ELNSM_8SaturateE0EEEEEENS4_6LayoutINS5_IJSC_SC_SC_EEENS5_IJNSA_ILi0EEEST_ST_EEEEENS5_IJNS4_10UnderscoreESW_SW_EEEEENS4_13SM90_TMA_LOADENS4_14ComposedLayoutINS4_7SwizzleILi3ELi4ELi3EEENS4_18smem_ptr_flag_bitsILi8EEENSR_INS5_IJSB_SG_EEENS5_IJSG_SC_EEEEEEEvNS4_8identityENS4_23SM90_TMA_LOAD_MULTICASTES18_vS19_EENS_8epilogue10collective18CollectiveEpilogueINS1C_23Sm100TmaWarpSpecializedILi1ELi1ELi32ELb0ELb0EEEJSH_NS5_IJNSR_ISF_SC_EES1H_EEEaSI_aSI_NS1C_6fusion15FusionCallbacksIS1G_NS1J_17LinearCombinationIaiaiLNS_15FloatRoundStyleE2EEESH_S1I_JEEENS4_5SM1004TMEM4LOAD26SM100_TMEM_LOAD_16dp32b32xESZ_NS10_INS11_ILi2ELi4ELi3EEES14_NSR_INS5_IJSB_SF_EEENS5_IJSF_SC_EEEEEEENS4_39AutoVectorizingCopyWithAssumedAlignmentILi128EEENS4_14SM90_TMA_STOREES1X_S1Z_S1Z_EEEvvEEEEvNT_6ParamsE,"a",@progbits
	.sectionflags	@""
	.align	4
.nv.constant0._ZN7cutlass13device_kernelINS_4gemm6kernel13GemmUniversalIN4cute5tupleIJiiiiEEENS1_10collective13CollectiveMmaINS1_35MainloopSm100TmaUmmaWarpSpecializedILi13ELi2ELi4ENS5_IJNS4_1CILi8EEENSA_ILi1EEESC_EEEEENS5_IJNSA_ILi64EEESF_NSA_ILi128EEEEEEaNS5_IJlSC_lEEEaSI_NS4_8TiledMMAINS4_8MMA_AtomIJNS4_15SM100_MMA_S8_SSIaaiLi64ELi64ELNS4_4UMMA5MajorE0ELSN_0ELNSM_8SaturateE0EEEEEENS4_6LayoutINS5_IJSC_SC_SC_EEENS5_IJNSA_ILi0EEEST_ST_EEEEENS5_IJNS4_10UnderscoreESW_SW_EEEEENS4_13SM90_TMA_LOADENS4_14ComposedLayoutINS4_7SwizzleILi3ELi4ELi3EEENS4_18smem_ptr_flag_bitsILi8EEENSR_INS5_IJSB_SG_EEENS5_IJSG_SC_EEEEEEEvNS4_8identityENS4_23SM90_TMA_LOAD_MULTICASTES18_vS19_EENS_8epilogue10collective18CollectiveEpilogueINS1C_23Sm100TmaWarpSpecializedILi1ELi1ELi32ELb0ELb0EEEJSH_NS5_IJNSR_ISF_SC_EES1H_EEEaSI_aSI_NS1C_6fusion15FusionCallbacksIS1G_NS1J_17LinearCombinationIaiaiLNS_15FloatRoundStyleE2EEESH_S1I_JEEENS4_5SM1004TMEM4LOAD26SM100_TMEM_LOAD_16dp32b32xESZ_NS10_INS11_ILi2ELi4ELi3EEES14_NSR_INS5_IJSB_SF_EEENS5_IJSF_SC_EEEEEEENS4_39AutoVectorizingCopyWithAssumedAlignmentILi128EEENS4_14SM90_TMA_STOREES1X_S1Z_S1Z_EEEvvEEEEvNT_6ParamsE:
	.zero		2944


//--------------------- SYMBOLS --------------------------

	.type		.nv.reservedSmem.offset0,@object
	.size		.nv.reservedSmem.offset0,0x4
	.type		.nv.reservedSmem.cap,@object
	.size		.nv.reservedSmem.cap,0x4
	.type		__assertfail,@function
